//
// Generated by NVIDIA NVVM Compiler
//
// Compiler Build ID: CL-36424714
// Cuda compilation tools, release 13.0, V13.0.88
// Based on NVVM 20.0.0
//

.version 9.0
.target sm_100
.address_size 64

	// .globl	_Z15spmv_ell_kerneliiPKiPKfS2_Pf

.visible .entry _Z15spmv_ell_kerneliiPKiPKfS2_Pf(
	.param .u32 _Z15spmv_ell_kerneliiPKiPKfS2_Pf_param_0,
	.param .u32 _Z15spmv_ell_kerneliiPKiPKfS2_Pf_param_1,
	.param .u64 .ptr .align 1 _Z15spmv_ell_kerneliiPKiPKfS2_Pf_param_2,
	.param .u64 .ptr .align 1 _Z15spmv_ell_kerneliiPKiPKfS2_Pf_param_3,
	.param .u64 .ptr .align 1 _Z15spmv_ell_kerneliiPKiPKfS2_Pf_param_4,
	.param .u64 .ptr .align 1 _Z15spmv_ell_kerneliiPKiPKfS2_Pf_param_5
)
{
	.reg .pred 	%p<11>;
	.reg .b32 	%r<67>;
	.reg .b32 	%f<112>;
	.reg .b64 	%rd<83>;

	ld.param.u32 	%r24, [_Z15spmv_ell_kerneliiPKiPKfS2_Pf_param_0];
	ld.param.u32 	%r23, [_Z15spmv_ell_kerneliiPKiPKfS2_Pf_param_1];
	ld.param.u64 	%rd7, [_Z15spmv_ell_kerneliiPKiPKfS2_Pf_param_2];
	ld.param.u64 	%rd8, [_Z15spmv_ell_kerneliiPKiPKfS2_Pf_param_3];
	ld.param.u64 	%rd9, [_Z15spmv_ell_kerneliiPKiPKfS2_Pf_param_4];
	ld.param.u64 	%rd6, [_Z15spmv_ell_kerneliiPKiPKfS2_Pf_param_5];
	cvta.to.global.u64 	%rd1, %rd9;
	cvta.to.global.u64 	%rd2, %rd7;
	cvta.to.global.u64 	%rd3, %rd8;
	mov.u32 	%r25, %ctaid.x;
	mov.u32 	%r26, %ntid.x;
	mov.u32 	%r27, %tid.x;
	mad.lo.s32 	%r1, %r25, %r26, %r27;
	setp.ge.s32 	%p1, %r1, %r24;
	@%p1 bra 	$L__BB0_15;
	setp.lt.s32 	%p2, %r23, 1;
	mov.f32 	%f111, 0f00000000;
	@%p2 bra 	$L__BB0_14;
	mul.lo.s32 	%r2, %r23, %r1;
	and.b32  	%r3, %r23, 15;
	setp.lt.u32 	%p3, %r23, 16;
	mov.f32 	%f111, 0f00000000;
	mov.b32 	%r63, 0;
	@%p3 bra 	$L__BB0_5;
	and.b32  	%r63, %r23, 2147483632;
	neg.s32 	%r61, %r63;
	add.s64 	%rd4, %rd3, 32;
	add.s64 	%rd5, %rd2, 32;
	mov.f32 	%f111, 0f00000000;
	mov.u32 	%r60, %r2;
$L__BB0_4:
	.pragma "nounroll";
	mul.wide.s32 	%rd10, %r60, 4;
	add.s64 	%rd11, %rd4, %rd10;
	add.s64 	%rd12, %rd5, %rd10;
	ld.global.f32 	%f18, [%rd11+-32];
	ld.global.u32 	%r29, [%rd12+-32];
	mul.wide.s32 	%rd13, %r29, 4;
	add.s64 	%rd14, %rd1, %rd13;
	ld.global.f32 	%f19, [%rd14];
	fma.rn.f32 	%f20, %f18, %f19, %f111;
	ld.global.f32 	%f21, [%rd11+-28];
	ld.global.u32 	%r30, [%rd12+-28];
	mul.wide.s32 	%rd15, %r30, 4;
	add.s64 	%rd16, %rd1, %rd15;
	ld.global.f32 	%f22, [%rd16];
	fma.rn.f32 	%f23, %f21, %f22, %f20;
	ld.global.f32 	%f24, [%rd11+-24];
	ld.global.u32 	%r31, [%rd12+-24];
	mul.wide.s32 	%rd17, %r31, 4;
	add.s64 	%rd18, %rd1, %rd17;
	ld.global.f32 	%f25, [%rd18];
	fma.rn.f32 	%f26, %f24, %f25, %f23;
	ld.global.f32 	%f27, [%rd11+-20];
	ld.global.u32 	%r32, [%rd12+-20];
	mul.wide.s32 	%rd19, %r32, 4;
	add.s64 	%rd20, %rd1, %rd19;
	ld.global.f32 	%f28, [%rd20];
	fma.rn.f32 	%f29, %f27, %f28, %f26;
	ld.global.f32 	%f30, [%rd11+-16];
	ld.global.u32 	%r33, [%rd12+-16];
	mul.wide.s32 	%rd21, %r33, 4;
	add.s64 	%rd22, %rd1, %rd21;
	ld.global.f32 	%f31, [%rd22];
	fma.rn.f32 	%f32, %f30, %f31, %f29;
	ld.global.f32 	%f33, [%rd11+-12];
	ld.global.u32 	%r34, [%rd12+-12];
	mul.wide.s32 	%rd23, %r34, 4;
	add.s64 	%rd24, %rd1, %rd23;
	ld.global.f32 	%f34, [%rd24];
	fma.rn.f32 	%f35, %f33, %f34, %f32;
	ld.global.f32 	%f36, [%rd11+-8];
	ld.global.u32 	%r35, [%rd12+-8];
	mul.wide.s32 	%rd25, %r35, 4;
	add.s64 	%rd26, %rd1, %rd25;
	ld.global.f32 	%f37, [%rd26];
	fma.rn.f32 	%f38, %f36, %f37, %f35;
	ld.global.f32 	%f39, [%rd11+-4];
	ld.global.u32 	%r36, [%rd12+-4];
	mul.wide.s32 	%rd27, %r36, 4;
	add.s64 	%rd28, %rd1, %rd27;
	ld.global.f32 	%f40, [%rd28];
	fma.rn.f32 	%f41, %f39, %f40, %f38;
	ld.global.f32 	%f42, [%rd11];
	ld.global.u32 	%r37, [%rd12];
	mul.wide.s32 	%rd29, %r37, 4;
	add.s64 	%rd30, %rd1, %rd29;
	ld.global.f32 	%f43, [%rd30];
	fma.rn.f32 	%f44, %f42, %f43, %f41;
	ld.global.f32 	%f45, [%rd11+4];
	ld.global.u32 	%r38, [%rd12+4];
	mul.wide.s32 	%rd31, %r38, 4;
	add.s64 	%rd32, %rd1, %rd31;
	ld.global.f32 	%f46, [%rd32];
	fma.rn.f32 	%f47, %f45, %f46, %f44;
	ld.global.f32 	%f48, [%rd11+8];
	ld.global.u32 	%r39, [%rd12+8];
	mul.wide.s32 	%rd33, %r39, 4;
	add.s64 	%rd34, %rd1, %rd33;
	ld.global.f32 	%f49, [%rd34];
	fma.rn.f32 	%f50, %f48, %f49, %f47;
	ld.global.f32 	%f51, [%rd11+12];
	ld.global.u32 	%r40, [%rd12+12];
	mul.wide.s32 	%rd35, %r40, 4;
	add.s64 	%rd36, %rd1, %rd35;
	ld.global.f32 	%f52, [%rd36];
	fma.rn.f32 	%f53, %f51, %f52, %f50;
	ld.global.f32 	%f54, [%rd11+16];
	ld.global.u32 	%r41, [%rd12+16];
	mul.wide.s32 	%rd37, %r41, 4;
	add.s64 	%rd38, %rd1, %rd37;
	ld.global.f32 	%f55, [%rd38];
	fma.rn.f32 	%f56, %f54, %f55, %f53;
	ld.global.f32 	%f57, [%rd11+20];
	ld.global.u32 	%r42, [%rd12+20];
	mul.wide.s32 	%rd39, %r42, 4;
	add.s64 	%rd40, %rd1, %rd39;
	ld.global.f32 	%f58, [%rd40];
	fma.rn.f32 	%f59, %f57, %f58, %f56;
	ld.global.f32 	%f60, [%rd11+24];
	ld.global.u32 	%r43, [%rd12+24];
	mul.wide.s32 	%rd41, %r43, 4;
	add.s64 	%rd42, %rd1, %rd41;
	ld.global.f32 	%f61, [%rd42];
	fma.rn.f32 	%f62, %f60, %f61, %f59;
	ld.global.f32 	%f63, [%rd11+28];
	ld.global.u32 	%r44, [%rd12+28];
	mul.wide.s32 	%rd43, %r44, 4;
	add.s64 	%rd44, %rd1, %rd43;
	ld.global.f32 	%f64, [%rd44];
	fma.rn.f32 	%f111, %f63, %f64, %f62;
	add.s32 	%r61, %r61, 16;
	add.s32 	%r60, %r60, 16;
	setp.ne.s32 	%p4, %r61, 0;
	@%p4 bra 	$L__BB0_4;
$L__BB0_5:
	setp.eq.s32 	%p5, %r3, 0;
	@%p5 bra 	$L__BB0_14;
	and.b32  	%r11, %r23, 7;
	setp.lt.u32 	%p6, %r3, 8;
	@%p6 bra 	$L__BB0_8;
	add.s32 	%r45, %r63, %r2;
	mul.wide.s32 	%rd45, %r45, 4;
	add.s64 	%rd46, %rd3, %rd45;
	ld.global.f32 	%f66, [%rd46];
	add.s64 	%rd47, %rd2, %rd45;
	ld.global.u32 	%r46, [%rd47];
	mul.wide.s32 	%rd48, %r46, 4;
	add.s64 	%rd49, %rd1, %rd48;
	ld.global.f32 	%f67, [%rd49];
	fma.rn.f32 	%f68, %f66, %f67, %f111;
	ld.global.f32 	%f69, [%rd46+4];
	ld.global.u32 	%r47, [%rd47+4];
	mul.wide.s32 	%rd50, %r47, 4;
	add.s64 	%rd51, %rd1, %rd50;
	ld.global.f32 	%f70, [%rd51];
	fma.rn.f32 	%f71, %f69, %f70, %f68;
	ld.global.f32 	%f72, [%rd46+8];
	ld.global.u32 	%r48, [%rd47+8];
	mul.wide.s32 	%rd52, %r48, 4;
	add.s64 	%rd53, %rd1, %rd52;
	ld.global.f32 	%f73, [%rd53];
	fma.rn.f32 	%f74, %f72, %f73, %f71;
	ld.global.f32 	%f75, [%rd46+12];
	ld.global.u32 	%r49, [%rd47+12];
	mul.wide.s32 	%rd54, %r49, 4;
	add.s64 	%rd55, %rd1, %rd54;
	ld.global.f32 	%f76, [%rd55];
	fma.rn.f32 	%f77, %f75, %f76, %f74;
	ld.global.f32 	%f78, [%rd46+16];
	ld.global.u32 	%r50, [%rd47+16];
	mul.wide.s32 	%rd56, %r50, 4;
	add.s64 	%rd57, %rd1, %rd56;
	ld.global.f32 	%f79, [%rd57];
	fma.rn.f32 	%f80, %f78, %f79, %f77;
	ld.global.f32 	%f81, [%rd46+20];
	ld.global.u32 	%r51, [%rd47+20];
	mul.wide.s32 	%rd58, %r51, 4;
	add.s64 	%rd59, %rd1, %rd58;
	ld.global.f32 	%f82, [%rd59];
	fma.rn.f32 	%f83, %f81, %f82, %f80;
	ld.global.f32 	%f84, [%rd46+24];
	ld.global.u32 	%r52, [%rd47+24];
	mul.wide.s32 	%rd60, %r52, 4;
	add.s64 	%rd61, %rd1, %rd60;
	ld.global.f32 	%f85, [%rd61];
	fma.rn.f32 	%f86, %f84, %f85, %f83;
	ld.global.f32 	%f87, [%rd46+28];
	ld.global.u32 	%r53, [%rd47+28];
	mul.wide.s32 	%rd62, %r53, 4;
	add.s64 	%rd63, %rd1, %rd62;
	ld.global.f32 	%f88, [%rd63];
	fma.rn.f32 	%f111, %f87, %f88, %f86;
	add.s32 	%r63, %r63, 8;
$L__BB0_8:
	setp.eq.s32 	%p7, %r11, 0;
	@%p7 bra 	$L__BB0_14;
	and.b32  	%r14, %r23, 3;
	setp.lt.u32 	%p8, %r11, 4;
	@%p8 bra 	$L__BB0_11;
	add.s32 	%r54, %r63, %r2;
	mul.wide.s32 	%rd64, %r54, 4;
	add.s64 	%rd65, %rd3, %rd64;
	ld.global.f32 	%f90, [%rd65];
	add.s64 	%rd66, %rd2, %rd64;
	ld.global.u32 	%r55, [%rd66];
	mul.wide.s32 	%rd67, %r55, 4;
	add.s64 	%rd68, %rd1, %rd67;
	ld.global.f32 	%f91, [%rd68];
	fma.rn.f32 	%f92, %f90, %f91, %f111;
	ld.global.f32 	%f93, [%rd65+4];
	ld.global.u32 	%r56, [%rd66+4];
	mul.wide.s32 	%rd69, %r56, 4;
	add.s64 	%rd70, %rd1, %rd69;
	ld.global.f32 	%f94, [%rd70];
	fma.rn.f32 	%f95, %f93, %f94, %f92;
	ld.global.f32 	%f96, [%rd65+8];
	ld.global.u32 	%r57, [%rd66+8];
	mul.wide.s32 	%rd71, %r57, 4;
	add.s64 	%rd72, %rd1, %rd71;
	ld.global.f32 	%f97, [%rd72];
	fma.rn.f32 	%f98, %f96, %f97, %f95;
	ld.global.f32 	%f99, [%rd65+12];
	ld.global.u32 	%r58, [%rd66+12];
	mul.wide.s32 	%rd73, %r58, 4;
	add.s64 	%rd74, %rd1, %rd73;
	ld.global.f32 	%f100, [%rd74];
	fma.rn.f32 	%f111, %f99, %f100, %f98;
	add.s32 	%r63, %r63, 4;
$L__BB0_11:
	setp.eq.s32 	%p9, %r14, 0;
	@%p9 bra 	$L__BB0_14;
	add.s32 	%r66, %r63, %r2;
	neg.s32 	%r65, %r14;
$L__BB0_13:
	.pragma "nounroll";
	mul.wide.s32 	%rd75, %r66, 4;
	add.s64 	%rd76, %rd2, %rd75;
	add.s64 	%rd77, %rd3, %rd75;
	ld.global.f32 	%f101, [%rd77];
	ld.global.u32 	%r59, [%rd76];
	mul.wide.s32 	%rd78, %r59, 4;
	add.s64 	%rd79, %rd1, %rd78;
	ld.global.f32 	%f102, [%rd79];
	fma.rn.f32 	%f111, %f101, %f102, %f111;
	add.s32 	%r66, %r66, 1;
	add.s32 	%r65, %r65, 1;
	setp.ne.s32 	%p10, %r65, 0;
	@%p10 bra 	$L__BB0_13;
$L__BB0_14:
	cvta.to.global.u64 	%rd80, %rd6;
	mul.wide.s32 	%rd81, %r1, 4;
	add.s64 	%rd82, %rd80, %rd81;
	st.global.f32 	[%rd82], %f111;
$L__BB0_15:
	ret;

}
	// .globl	_Z15spmv_jds_kerneliiPKiS0_S0_PKfS0_S2_Pf
.visible .entry _Z15spmv_jds_kerneliiPKiS0_S0_PKfS0_S2_Pf(
	.param .u32 _Z15spmv_jds_kerneliiPKiS0_S0_PKfS0_S2_Pf_param_0,
	.param .u32 _Z15spmv_jds_kerneliiPKiS0_S0_PKfS0_S2_Pf_param_1,
	.param .u64 .ptr .align 1 _Z15spmv_jds_kerneliiPKiS0_S0_PKfS0_S2_Pf_param_2,
	.param .u64 .ptr .align 1 _Z15spmv_jds_kerneliiPKiS0_S0_PKfS0_S2_Pf_param_3,
	.param .u64 .ptr .align 1 _Z15spmv_jds_kerneliiPKiS0_S0_PKfS0_S2_Pf_param_4,
	.param .u64 .ptr .align 1 _Z15spmv_jds_kerneliiPKiS0_S0_PKfS0_S2_Pf_param_5,
	.param .u64 .ptr .align 1 _Z15spmv_jds_kerneliiPKiS0_S0_PKfS0_S2_Pf_param_6,
	.param .u64 .ptr .align 1 _Z15spmv_jds_kerneliiPKiS0_S0_PKfS0_S2_Pf_param_7,
	.param .u64 .ptr .align 1 _Z15spmv_jds_kerneliiPKiS0_S0_PKfS0_S2_Pf_param_8
)
{
	.reg .pred 	%p<26>;
	.reg .b32 	%r<85>;
	.reg .b32 	%f<96>;
	.reg .b64 	%rd<112>;

	ld.param.u32 	%r14, [_Z15spmv_jds_kerneliiPKiS0_S0_PKfS0_S2_Pf_param_0];
	ld.param.u32 	%r13, [_Z15spmv_jds_kerneliiPKiS0_S0_PKfS0_S2_Pf_param_1];
	ld.param.u64 	%rd18, [_Z15spmv_jds_kerneliiPKiS0_S0_PKfS0_S2_Pf_param_2];
	ld.param.u64 	%rd19, [_Z15spmv_jds_kerneliiPKiS0_S0_PKfS0_S2_Pf_param_3];
	ld.param.u64 	%rd20, [_Z15spmv_jds_kerneliiPKiS0_S0_PKfS0_S2_Pf_param_4];
	ld.param.u64 	%rd21, [_Z15spmv_jds_kerneliiPKiS0_S0_PKfS0_S2_Pf_param_5];
	ld.param.u64 	%rd16, [_Z15spmv_jds_kerneliiPKiS0_S0_PKfS0_S2_Pf_param_6];
	ld.param.u64 	%rd22, [_Z15spmv_jds_kerneliiPKiS0_S0_PKfS0_S2_Pf_param_7];
	ld.param.u64 	%rd17, [_Z15spmv_jds_kerneliiPKiS0_S0_PKfS0_S2_Pf_param_8];
	cvta.to.global.u64 	%rd1, %rd22;
	cvta.to.global.u64 	%rd2, %rd20;
	cvta.to.global.u64 	%rd3, %rd21;
	cvta.to.global.u64 	%rd4, %rd18;
	cvta.to.global.u64 	%rd5, %rd19;
	mov.u32 	%r15, %ctaid.x;
	mov.u32 	%r16, %ntid.x;
	mov.u32 	%r17, %tid.x;
	mad.lo.s32 	%r1, %r15, %r16, %r17;
	setp.ge.s32 	%p1, %r1, %r14;
	@%p1 bra 	$L__BB1_43;
	setp.lt.s32 	%p2, %r13, 1;
	mov.f32 	%f75, 0f00000000;
	@%p2 bra 	$L__BB1_42;
	and.b32  	%r2, %r13, 7;
	setp.lt.u32 	%p3, %r13, 8;
	mov.f32 	%f75, 0f00000000;
	mov.b32 	%r83, 0;
	@%p3 bra 	$L__BB1_21;
	and.b32  	%r83, %r13, 2147483640;
	neg.s32 	%r81, %r83;
	add.s64 	%rd111, %rd5, 16;
	add.s64 	%rd110, %rd4, 16;
	mov.f32 	%f75, 0f00000000;
$L__BB1_4:
	.pragma "nounroll";
	ld.global.u32 	%r19, [%rd111+-16];
	setp.ge.s32 	%p4, %r1, %r19;
	@%p4 bra 	$L__BB1_6;
	ld.global.u32 	%r20, [%rd110+-16];
	add.s32 	%r21, %r20, %r1;
	mul.wide.s32 	%rd23, %r21, 4;
	add.s64 	%rd24, %rd3, %rd23;
	ld.global.f32 	%f42, [%rd24];
	add.s64 	%rd25, %rd2, %rd23;
	ld.global.u32 	%r22, [%rd25];
	mul.wide.s32 	%rd26, %r22, 4;
	add.s64 	%rd27, %rd1, %rd26;
	ld.global.f32 	%f43, [%rd27];
	fma.rn.f32 	%f75, %f42, %f43, %f75;
$L__BB1_6:
	ld.global.u32 	%r23, [%rd111+-12];
	setp.ge.s32 	%p5, %r1, %r23;
	@%p5 bra 	$L__BB1_8;
	ld.global.u32 	%r24, [%rd110+-12];
	add.s32 	%r25, %r24, %r1;
	mul.wide.s32 	%rd28, %r25, 4;
	add.s64 	%rd29, %rd3, %rd28;
	ld.global.f32 	%f44, [%rd29];
	add.s64 	%rd30, %rd2, %rd28;
	ld.global.u32 	%r26, [%rd30];
	mul.wide.s32 	%rd31, %r26, 4;
	add.s64 	%rd32, %rd1, %rd31;
	ld.global.f32 	%f45, [%rd32];
	fma.rn.f32 	%f75, %f44, %f45, %f75;
$L__BB1_8:
	ld.global.u32 	%r27, [%rd111+-8];
	setp.ge.s32 	%p6, %r1, %r27;
	@%p6 bra 	$L__BB1_10;
	ld.global.u32 	%r28, [%rd110+-8];
	add.s32 	%r29, %r28, %r1;
	mul.wide.s32 	%rd33, %r29, 4;
	add.s64 	%rd34, %rd3, %rd33;
	ld.global.f32 	%f46, [%rd34];
	add.s64 	%rd35, %rd2, %rd33;
	ld.global.u32 	%r30, [%rd35];
	mul.wide.s32 	%rd36, %r30, 4;
	add.s64 	%rd37, %rd1, %rd36;
	ld.global.f32 	%f47, [%rd37];
	fma.rn.f32 	%f75, %f46, %f47, %f75;
$L__BB1_10:
	ld.global.u32 	%r31, [%rd111+-4];
	setp.ge.s32 	%p7, %r1, %r31;
	@%p7 bra 	$L__BB1_12;
	ld.global.u32 	%r32, [%rd110+-4];
	add.s32 	%r33, %r32, %r1;
	mul.wide.s32 	%rd38, %r33, 4;
	add.s64 	%rd39, %rd3, %rd38;
	ld.global.f32 	%f48, [%rd39];
	add.s64 	%rd40, %rd2, %rd38;
	ld.global.u32 	%r34, [%rd40];
	mul.wide.s32 	%rd41, %r34, 4;
	add.s64 	%rd42, %rd1, %rd41;
	ld.global.f32 	%f49, [%rd42];
	fma.rn.f32 	%f75, %f48, %f49, %f75;
$L__BB1_12:
	ld.global.u32 	%r35, [%rd111];
	setp.ge.s32 	%p8, %r1, %r35;
	@%p8 bra 	$L__BB1_14;
	ld.global.u32 	%r36, [%rd110];
	add.s32 	%r37, %r36, %r1;
	mul.wide.s32 	%rd43, %r37, 4;
	add.s64 	%rd44, %rd3, %rd43;
	ld.global.f32 	%f50, [%rd44];
	add.s64 	%rd45, %rd2, %rd43;
	ld.global.u32 	%r38, [%rd45];
	mul.wide.s32 	%rd46, %r38, 4;
	add.s64 	%rd47, %rd1, %rd46;
	ld.global.f32 	%f51, [%rd47];
	fma.rn.f32 	%f75, %f50, %f51, %f75;
$L__BB1_14:
	ld.global.u32 	%r39, [%rd111+4];
	setp.ge.s32 	%p9, %r1, %r39;
	@%p9 bra 	$L__BB1_16;
	ld.global.u32 	%r40, [%rd110+4];
	add.s32 	%r41, %r40, %r1;
	mul.wide.s32 	%rd48, %r41, 4;
	add.s64 	%rd49, %rd3, %rd48;
	ld.global.f32 	%f52, [%rd49];
	add.s64 	%rd50, %rd2, %rd48;
	ld.global.u32 	%r42, [%rd50];
	mul.wide.s32 	%rd51, %r42, 4;
	add.s64 	%rd52, %rd1, %rd51;
	ld.global.f32 	%f53, [%rd52];
	fma.rn.f32 	%f75, %f52, %f53, %f75;
$L__BB1_16:
	ld.global.u32 	%r43, [%rd111+8];
	setp.ge.s32 	%p10, %r1, %r43;
	@%p10 bra 	$L__BB1_18;
	ld.global.u32 	%r44, [%rd110+8];
	add.s32 	%r45, %r44, %r1;
	mul.wide.s32 	%rd53, %r45, 4;
	add.s64 	%rd54, %rd3, %rd53;
	ld.global.f32 	%f54, [%rd54];
	add.s64 	%rd55, %rd2, %rd53;
	ld.global.u32 	%r46, [%rd55];
	mul.wide.s32 	%rd56, %r46, 4;
	add.s64 	%rd57, %rd1, %rd56;
	ld.global.f32 	%f55, [%rd57];
	fma.rn.f32 	%f75, %f54, %f55, %f75;
$L__BB1_18:
	ld.global.u32 	%r47, [%rd111+12];
	setp.ge.s32 	%p11, %r1, %r47;
	@%p11 bra 	$L__BB1_20;
	ld.global.u32 	%r48, [%rd110+12];
	add.s32 	%r49, %r48, %r1;
	mul.wide.s32 	%rd58, %r49, 4;
	add.s64 	%rd59, %rd3, %rd58;
	ld.global.f32 	%f56, [%rd59];
	add.s64 	%rd60, %rd2, %rd58;
	ld.global.u32 	%r50, [%rd60];
	mul.wide.s32 	%rd61, %r50, 4;
	add.s64 	%rd62, %rd1, %rd61;
	ld.global.f32 	%f57, [%rd62];
	fma.rn.f32 	%f75, %f56, %f57, %f75;
$L__BB1_20:
	add.s32 	%r81, %r81, 8;
	add.s64 	%rd111, %rd111, 32;
	add.s64 	%rd110, %rd110, 32;
	setp.ne.s32 	%p12, %r81, 0;
	@%p12 bra 	$L__BB1_4;
$L__BB1_21:
	setp.eq.s32 	%p13, %r2, 0;
	@%p13 bra 	$L__BB1_42;
	and.b32  	%r8, %r13, 3;
	setp.lt.u32 	%p14, %r2, 4;
	@%p14 bra 	$L__BB1_32;
	mul.wide.u32 	%rd63, %r83, 4;
	add.s64 	%rd12, %rd5, %rd63;
	ld.global.u32 	%r51, [%rd12];
	setp.ge.s32 	%p15, %r1, %r51;
	add.s64 	%rd13, %rd4, %rd63;
	@%p15 bra 	$L__BB1_25;
	ld.global.u32 	%r52, [%rd13];
	add.s32 	%r53, %r52, %r1;
	mul.wide.s32 	%rd64, %r53, 4;
	add.s64 	%rd65, %rd3, %rd64;
	ld.global.f32 	%f59, [%rd65];
	add.s64 	%rd66, %rd2, %rd64;
	ld.global.u32 	%r54, [%rd66];
	mul.wide.s32 	%rd67, %r54, 4;
	add.s64 	%rd68, %rd1, %rd67;
	ld.global.f32 	%f60, [%rd68];
	fma.rn.f32 	%f75, %f59, %f60, %f75;
$L__BB1_25:
	ld.global.u32 	%r55, [%rd12+4];
	setp.ge.s32 	%p16, %r1, %r55;
	@%p16 bra 	$L__BB1_27;
	ld.global.u32 	%r56, [%rd13+4];
	add.s32 	%r57, %r56, %r1;
	mul.wide.s32 	%rd69, %r57, 4;
	add.s64 	%rd70, %rd3, %rd69;
	ld.global.f32 	%f61, [%rd70];
	add.s64 	%rd71, %rd2, %rd69;
	ld.global.u32 	%r58, [%rd71];
	mul.wide.s32 	%rd72, %r58, 4;
	add.s64 	%rd73, %rd1, %rd72;
	ld.global.f32 	%f62, [%rd73];
	fma.rn.f32 	%f75, %f61, %f62, %f75;
$L__BB1_27:
	ld.global.u32 	%r59, [%rd12+8];
	setp.ge.s32 	%p17, %r1, %r59;
	@%p17 bra 	$L__BB1_29;
	ld.global.u32 	%r60, [%rd13+8];
	add.s32 	%r61, %r60, %r1;
	mul.wide.s32 	%rd74, %r61, 4;
	add.s64 	%rd75, %rd3, %rd74;
	ld.global.f32 	%f63, [%rd75];
	add.s64 	%rd76, %rd2, %rd74;
	ld.global.u32 	%r62, [%rd76];
	mul.wide.s32 	%rd77, %r62, 4;
	add.s64 	%rd78, %rd1, %rd77;
	ld.global.f32 	%f64, [%rd78];
	fma.rn.f32 	%f75, %f63, %f64, %f75;
$L__BB1_29:
	ld.global.u32 	%r63, [%rd12+12];
	setp.ge.s32 	%p18, %r1, %r63;
	@%p18 bra 	$L__BB1_31;
	ld.global.u32 	%r64, [%rd13+12];
	add.s32 	%r65, %r64, %r1;
	mul.wide.s32 	%rd79, %r65, 4;
	add.s64 	%rd80, %rd3, %rd79;
	ld.global.f32 	%f65, [%rd80];
	add.s64 	%rd81, %rd2, %rd79;
	ld.global.u32 	%r66, [%rd81];
	mul.wide.s32 	%rd82, %r66, 4;
	add.s64 	%rd83, %rd1, %rd82;
	ld.global.f32 	%f66, [%rd83];
	fma.rn.f32 	%f75, %f65, %f66, %f75;
$L__BB1_31:
	add.s32 	%r83, %r83, 4;
$L__BB1_32:
	setp.eq.s32 	%p19, %r8, 0;
	@%p19 bra 	$L__BB1_42;
	setp.eq.s32 	%p20, %r8, 1;
	@%p20 bra 	$L__BB1_39;
	mul.wide.u32 	%rd84, %r83, 4;
	add.s64 	%rd14, %rd5, %rd84;
	ld.global.u32 	%r67, [%rd14];
	setp.ge.s32 	%p21, %r1, %r67;
	add.s64 	%rd15, %rd4, %rd84;
	@%p21 bra 	$L__BB1_36;
	ld.global.u32 	%r68, [%rd15];
	add.s32 	%r69, %r68, %r1;
	mul.wide.s32 	%rd85, %r69, 4;
	add.s64 	%rd86, %rd3, %rd85;
	ld.global.f32 	%f68, [%rd86];
	add.s64 	%rd87, %rd2, %rd85;
	ld.global.u32 	%r70, [%rd87];
	mul.wide.s32 	%rd88, %r70, 4;
	add.s64 	%rd89, %rd1, %rd88;
	ld.global.f32 	%f69, [%rd89];
	fma.rn.f32 	%f75, %f68, %f69, %f75;
$L__BB1_36:
	ld.global.u32 	%r71, [%rd14+4];
	setp.ge.s32 	%p22, %r1, %r71;
	@%p22 bra 	$L__BB1_38;
	ld.global.u32 	%r72, [%rd15+4];
	add.s32 	%r73, %r72, %r1;
	mul.wide.s32 	%rd90, %r73, 4;
	add.s64 	%rd91, %rd3, %rd90;
	ld.global.f32 	%f70, [%rd91];
	add.s64 	%rd92, %rd2, %rd90;
	ld.global.u32 	%r74, [%rd92];
	mul.wide.s32 	%rd93, %r74, 4;
	add.s64 	%rd94, %rd1, %rd93;
	ld.global.f32 	%f71, [%rd94];
	fma.rn.f32 	%f75, %f70, %f71, %f75;
$L__BB1_38:
	add.s32 	%r83, %r83, 2;
$L__BB1_39:
	and.b32  	%r75, %r13, 1;
	setp.eq.b32 	%p23, %r75, 1;
	not.pred 	%p24, %p23;
	@%p24 bra 	$L__BB1_42;
	mul.wide.u32 	%rd95, %r83, 4;
	add.s64 	%rd96, %rd5, %rd95;
	ld.global.u32 	%r76, [%rd96];
	setp.ge.s32 	%p25, %r1, %r76;
	@%p25 bra 	$L__BB1_42;
	add.s64 	%rd98, %rd4, %rd95;
	ld.global.u32 	%r77, [%rd98];
	add.s32 	%r78, %r77, %r1;
	mul.wide.s32 	%rd99, %r78, 4;
	add.s64 	%rd100, %rd3, %rd99;
	ld.global.f32 	%f72, [%rd100];
	add.s64 	%rd101, %rd2, %rd99;
	ld.global.u32 	%r79, [%rd101];
	mul.wide.s32 	%rd102, %r79, 4;
	add.s64 	%rd103, %rd1, %rd102;
	ld.global.f32 	%f73, [%rd103];
	fma.rn.f32 	%f75, %f72, %f73, %f75;
$L__BB1_42:
	cvta.to.global.u64 	%rd104, %rd16;
	mul.wide.s32 	%rd105, %r1, 4;
	add.s64 	%rd106, %rd104, %rd105;
	ld.global.u32 	%r80, [%rd106];
	cvta.to.global.u64 	%rd107, %rd17;
	mul.wide.s32 	%rd108, %r80, 4;
	add.s64 	%rd109, %rd107, %rd108;
	st.global.f32 	[%rd109], %f75;
$L__BB1_43:
	ret;

}


// ===== COMPILED SASS (sm_100) =====

	.target	sm_100

	.elftype	@"ET_EXEC"


//--------------------- .note.nv.tkinfo           --------------------------
	.section	.note.nv.tkinfo,"",@"SHT_NOTE"
	.sectionflags	@"SHF_NOTE_NV_TKINFO"
	.tkinfo
        /*0018*/ 	.word	0x00000002
        /*0030*/ 	.string	""
        /*0030*/ 	.string	"ptxas"
        /*0030*/ 	.string	"Cuda compilation tools, release 13.0, V13.0.88"
        /*0030*/ 	.string	"Build cuda_13.0.r13.0/compiler.36424714_0"
        /*0030*/ 	.string	"-arch sm_100 -m 64 "



//--------------------- .note.nv.cuinfo           --------------------------
	.section	.note.nv.cuinfo,"",@"SHT_NOTE"
	.sectionflags	@"SHF_NOTE_NV_CUINFO"
        /*0018*/ 	.short	0x0002
        /*001a*/ 	.short	0x0064
        /*001c*/ 	.short	0x0082
	.zero		2


//--------------------- .nv.info                  --------------------------
	.section	.nv.info,"",@"SHT_CUDA_INFO"
	.align	4


	//----- nvinfo : EIATTR_REGCOUNT
	.align		4
        /*0000*/ 	.byte	0x04, 0x2f
        /*0002*/ 	.short	(.L_1 - .L_0)
	.align		4
.L_0:
        /*0004*/ 	.word	index@(_Z15spmv_ell_kerneliiPKiPKfS2_Pf)
        /*0008*/ 	.word	0x00000020


	//----- nvinfo : EIATTR_FRAME_SIZE
	.align		4
.L_1:
        /*000c*/ 	.byte	0x04, 0x11
        /*000e*/ 	.short	(.L_3 - .L_2)
	.align		4
.L_2:
        /*0010*/ 	.word	index@(_Z15spmv_ell_kerneliiPKiPKfS2_Pf)
        /*0014*/ 	.word	0x00000000


	//----- nvinfo : EIATTR_REGCOUNT
	.align		4
.L_3:
        /*0018*/ 	.byte	0x04, 0x2f
        /*001a*/ 	.short	(.L_5 - .L_4)
	.align		4
.L_4:
        /*001c*/ 	.word	index@(_Z15spmv_jds_kerneliiPKiS0_S0_PKfS0_S2_Pf)
        /*0020*/ 	.word	0x00000028


	//----- nvinfo : EIATTR_FRAME_SIZE
	.align		4
.L_5:
        /*0024*/ 	.byte	0x04, 0x11
        /*0026*/ 	.short	(.L_7 - .L_6)
	.align		4
.L_6:
        /*0028*/ 	.word	index@(_Z15spmv_jds_kerneliiPKiS0_S0_PKfS0_S2_Pf)
        /*002c*/ 	.word	0x00000000


	//----- nvinfo : EIATTR_MIN_STACK_SIZE
	.align		4
.L_7:
        /*0030*/ 	.byte	0x04, 0x12
        /*0032*/ 	.short	(.L_9 - .L_8)
	.align		4
.L_8:
        /*0034*/ 	.word	index@(_Z15spmv_jds_kerneliiPKiS0_S0_PKfS0_S2_Pf)
        /*0038*/ 	.word	0x00000000


	//----- nvinfo : EIATTR_MIN_STACK_SIZE
	.align		4
.L_9:
        /*003c*/ 	.byte	0x04, 0x12
        /*003e*/ 	.short	(.L_11 - .L_10)
	.align		4
.L_10:
        /*0040*/ 	.word	index@(_Z15spmv_ell_kerneliiPKiPKfS2_Pf)
        /*0044*/ 	.word	0x00000000
.L_11:


//--------------------- .nv.compat                --------------------------
	.section	.nv.compat,"",@"SHT_CUDA_COMPAT_INFO"
	.align	4
        /*0000*/ 	.byte	0x02, 0x09, 0x00, 0x00, 0x02, 0x02, 0x01, 0x00, 0x02, 0x05, 0x05, 0x00, 0x03, 0x07, 0x01, 0x01
        /*0010*/ 	.byte	0x02, 0x03, 0x00, 0x00, 0x02, 0x06, 0x01, 0x00, 0x04, 0x0b, 0x08, 0x00, 0x09, 0x00, 0x00, 0x00
        /*0020*/ 	.byte	0x00, 0x00, 0x00, 0x00


//--------------------- .nv.info._Z15spmv_jds_kerneliiPKiS0_S0_PKfS0_S2_Pf --------------------------
	.section	.nv.info._Z15spmv_jds_kerneliiPKiS0_S0_PKfS0_S2_Pf,"",@"SHT_CUDA_INFO"
	.sectionflags	@""
	.align	4


	//----- nvinfo : EIATTR_CUDA_API_VERSION
	.align		4
        /*0000*/ 	.byte	0x04, 0x37
        /*0002*/ 	.short	(.L_13 - .L_12)
.L_12:
        /*0004*/ 	.word	0x00000082


	//----- nvinfo : EIATTR_KPARAM_INFO
	.align		4
.L_13:
        /*0008*/ 	.byte	0x04, 0x17
        /*000a*/ 	.short	(.L_15 - .L_14)
.L_14:
        /*000c*/ 	.word	0x00000000
        /*0010*/ 	.short	0x0008
        /*0012*/ 	.short	0x0038
        /*0014*/ 	.byte	0x00, 0xf5, 0x21, 0x00


	//----- nvinfo : EIATTR_KPARAM_INFO
	.align		4
.L_15:
        /*0018*/ 	.byte	0x04, 0x17
        /*001a*/ 	.short	(.L_17 - .L_16)
.L_16:
        /*001c*/ 	.word	0x00000000
        /*0020*/ 	.short	0x0007
        /*0022*/ 	.short	0x0030
        /*0024*/ 	.byte	0x00, 0xf5, 0x21, 0x00


	//----- nvinfo : EIATTR_KPARAM_INFO
	.align		4
.L_17:
        /*0028*/ 	.byte	0x04, 0x17
        /*002a*/ 	.short	(.L_19 - .L_18)
.L_18:
        /*002c*/ 	.word	0x00000000
        /*0030*/ 	.short	0x0006
        /*0032*/ 	.short	0x0028
        /*0034*/ 	.byte	0x00, 0xf5, 0x21, 0x00


	//----- nvinfo : EIATTR_KPARAM_INFO
	.align		4
.L_19:
        /*0038*/ 	.byte	0x04, 0x17
        /*003a*/ 	.short	(.L_21 - .L_20)
.L_20:
        /*003c*/ 	.word	0x00000000
        /*0040*/ 	.short	0x0005
        /*0042*/ 	.short	0x0020
        /*0044*/ 	.byte	0x00, 0xf5, 0x21, 0x00


	//----- nvinfo : EIATTR_KPARAM_INFO
	.align		4
.L_21:
        /*0048*/ 	.byte	0x04, 0x17
        /*004a*/ 	.short	(.L_23 - .L_22)
.L_22:
        /*004c*/ 	.word	0x00000000
        /*0050*/ 	.short	0x0004
        /*0052*/ 	.short	0x0018
        /*0054*/ 	.byte	0x00, 0xf5, 0x21, 0x00


	//----- nvinfo : EIATTR_KPARAM_INFO
	.align		4
.L_23:
        /*0058*/ 	.byte	0x04, 0x17
        /*005a*/ 	.short	(.L_25 - .L_24)
.L_24:
        /*005c*/ 	.word	0x00000000
        /*0060*/ 	.short	0x0003
        /*0062*/ 	.short	0x0010
        /*0064*/ 	.byte	0x00, 0xf5, 0x21, 0x00


	//----- nvinfo : EIATTR_KPARAM_INFO
	.align		4
.L_25:
        /*0068*/ 	.byte	0x04, 0x17
        /*006a*/ 	.short	(.L_27 - .L_26)
.L_26:
        /*006c*/ 	.word	0x00000000
        /*0070*/ 	.short	0x0002
        /*0072*/ 	.short	0x0008
        /*0074*/ 	.byte	0x00, 0xf5, 0x21, 0x00


	//----- nvinfo : EIATTR_KPARAM_INFO
	.align		4
.L_27:
        /*0078*/ 	.byte	0x04, 0x17
        /*007a*/ 	.short	(.L_29 - .L_28)
.L_28:
        /*007c*/ 	.word	0x00000000
        /*0080*/ 	.short	0x0001
        /*0082*/ 	.short	0x0004
        /*0084*/ 	.byte	0x00, 0xf0, 0x11, 0x00


	//----- nvinfo : EIATTR_KPARAM_INFO
	.align		4
.L_29:
        /*0088*/ 	.byte	0x04, 0x17
        /*008a*/ 	.short	(.L_31 - .L_30)
.L_30:
        /*008c*/ 	.word	0x00000000
        /*0090*/ 	.short	0x0000
        /*0092*/ 	.short	0x0000
        /*0094*/ 	.byte	0x00, 0xf0, 0x11, 0x00


	//----- nvinfo : EIATTR_SPARSE_MMA_MASK
	.align		4
.L_31:
        /*0098*/ 	.byte	0x03, 0x50
        /*009a*/ 	.short	0x0000


	//----- nvinfo : EIATTR_MAXREG_COUNT
	.align		4
        /*009c*/ 	.byte	0x03, 0x1b
        /*009e*/ 	.short	0x00ff


	//----- nvinfo : EIATTR_MERCURY_ISA_VERSION
	.align		4
        /*00a0*/ 	.byte	0x03, 0x5f
        /*00a2*/ 	.short	0x0101


	//----- nvinfo : EIATTR_VRC_CTA_INIT_COUNT
	.align		4
        /*00a4*/ 	.byte	0x02, 0x4a
	.zero		1
	.zero		1


	//----- nvinfo : EIATTR_EXIT_INSTR_OFFSETS
	.align		4
        /*00a8*/ 	.byte	0x04, 0x1c
        /*00aa*/ 	.short	(.L_33 - .L_32)


	//   ....[0]....
.L_32:
        /*00ac*/ 	.word	0x00000070


	//   ....[1]....
        /*00b0*/ 	.word	0x00001190


	//----- nvinfo : EIATTR_CBANK_PARAM_SIZE
	.align		4
.L_33:
        /*00b4*/ 	.byte	0x03, 0x19
        /*00b6*/ 	.short	0x0040


	//----- nvinfo : EIATTR_PARAM_CBANK
	.align		4
        /*00b8*/ 	.byte	0x04, 0x0a
        /*00ba*/ 	.short	(.L_35 - .L_34)
	.align		4
.L_34:
        /*00bc*/ 	.word	index@(.nv.constant0._Z15spmv_jds_kerneliiPKiS0_S0_PKfS0_S2_Pf)
        /*00c0*/ 	.short	0x0380
        /*00c2*/ 	.short	0x0040


	//----- nvinfo : EIATTR_SW_WAR
	.align		4
.L_35:
        /*00c4*/ 	.byte	0x04, 0x36
        /*00c6*/ 	.short	(.L_37 - .L_36)
.L_36:
        /*00c8*/ 	.word	0x00000008
.L_37:


//--------------------- .nv.info._Z15spmv_ell_kerneliiPKiPKfS2_Pf --------------------------
	.section	.nv.info._Z15spmv_ell_kerneliiPKiPKfS2_Pf,"",@"SHT_CUDA_INFO"
	.sectionflags	@""
	.align	4


	//----- nvinfo : EIATTR_CUDA_API_VERSION
	.align		4
        /*0000*/ 	.byte	0x04, 0x37
        /*0002*/ 	.short	(.L_39 - .L_38)
.L_38:
        /*0004*/ 	.word	0x00000082


	//----- nvinfo : EIATTR_KPARAM_INFO
	.align		4
.L_39:
        /*0008*/ 	.byte	0x04, 0x17
        /*000a*/ 	.short	(.L_41 - .L_40)
.L_40:
        /*000c*/ 	.word	0x00000000
        /*0010*/ 	.short	0x0005
        /*0012*/ 	.short	0x0020
        /*0014*/ 	.byte	0x00, 0xf5, 0x21, 0x00


	//----- nvinfo : EIATTR_KPARAM_INFO
	.align		4
.L_41:
        /*0018*/ 	.byte	0x04, 0x17
        /*001a*/ 	.short	(.L_43 - .L_42)
.L_42:
        /*001c*/ 	.word	0x00000000
        /*0020*/ 	.short	0x0004
        /*0022*/ 	.short	0x0018
        /*0024*/ 	.byte	0x00, 0xf5, 0x21, 0x00


	//----- nvinfo : EIATTR_KPARAM_INFO
	.align		4
.L_43:
        /*0028*/ 	.byte	0x04, 0x17
        /*002a*/ 	.short	(.L_45 - .L_44)
.L_44:
        /*002c*/ 	.word	0x00000000
        /*0030*/ 	.short	0x0003
        /*0032*/ 	.short	0x0010
        /*0034*/ 	.byte	0x00, 0xf5, 0x21, 0x00


	//----- nvinfo : EIATTR_KPARAM_INFO
	.align		4
.L_45:
        /*0038*/ 	.byte	0x04, 0x17
        /*003a*/ 	.short	(.L_47 - .L_46)
.L_46:
        /*003c*/ 	.word	0x00000000
        /*0040*/ 	.short	0x0002
        /*0042*/ 	.short	0x0008
        /*0044*/ 	.byte	0x00, 0xf5, 0x21, 0x00


	//----- nvinfo : EIATTR_KPARAM_INFO
	.align		4
.L_47:
        /*0048*/ 	.byte	0x04, 0x17
        /*004a*/ 	.short	(.L_49 - .L_48)
.L_48:
        /*004c*/ 	.word	0x00000000
        /*0050*/ 	.short	0x0001
        /*0052*/ 	.short	0x0004
        /*0054*/ 	.byte	0x00, 0xf0, 0x11, 0x00


	//----- nvinfo : EIATTR_KPARAM_INFO
	.align		4
.L_49:
        /*0058*/ 	.byte	0x04, 0x17
        /*005a*/ 	.short	(.L_51 - .L_50)
.L_50:
        /*005c*/ 	.word	0x00000000
        /*0060*/ 	.short	0x0000
        /*0062*/ 	.short	0x0000
        /*0064*/ 	.byte	0x00, 0xf0, 0x11, 0x00


	//----- nvinfo : EIATTR_SPARSE_MMA_MASK
	.align		4
.L_51:
        /*0068*/ 	.byte	0x03, 0x50
        /*006a*/ 	.short	0x0000


	//----- nvinfo : EIATTR_MAXREG_COUNT
	.align		4
        /*006c*/ 	.byte	0x03, 0x1b
        /*006e*/ 	.short	0x00ff


	//----- nvinfo : EIATTR_MERCURY_ISA_VERSION
	.align		4
        /*0070*/ 	.byte	0x03, 0x5f
        /*0072*/ 	.short	0x0101


	//----- nvinfo : EIATTR_VRC_CTA_INIT_COUNT
	.align		4
        /*0074*/ 	.byte	0x02, 0x4a
	.zero		1
	.zero		1


	//----- nvinfo : EIATTR_EXIT_INSTR_OFFSETS
	.align		4
        /*0078*/ 	.byte	0x04, 0x1c
        /*007a*/ 	.short	(.L_53 - .L_52)


	//   ....[0]....
.L_52:
        /*007c*/ 	.word	0x00000070


	//   ....[1]....
        /*0080*/ 	.word	0x00000e10


	//----- nvinfo : EIATTR_CBANK_PARAM_SIZE
	.align		4
.L_53:
        /*0084*/ 	.byte	0x03, 0x19
        /*0086*/ 	.short	0x0028


	//----- nvinfo : EIATTR_PARAM_CBANK
	.align		4
        /*0088*/ 	.byte	0x04, 0x0a
        /*008a*/ 	.short	(.L_55 - .L_54)
	.align		4
.L_54:
        /*008c*/ 	.word	index@(.nv.constant0._Z15spmv_ell_kerneliiPKiPKfS2_Pf)
        /*0090*/ 	.short	0x0380
        /*0092*/ 	.short	0x0028


	//----- nvinfo : EIATTR_SW_WAR
	.align		4
.L_55:
        /*0094*/ 	.byte	0x04, 0x36
        /*0096*/ 	.short	(.L_57 - .L_56)
.L_56:
        /*0098*/ 	.word	0x00000008
.L_57:


//--------------------- .nv.callgraph             --------------------------
	.section	.nv.callgraph,"",@"SHT_CUDA_CALLGRAPH"
	.align	4
	.sectionentsize	8
	.align		4
        /*0000*/ 	.word	0x00000000
	.align		4
        /*0004*/ 	.word	0xffffffff
	.align		4
        /*0008*/ 	.word	0x00000000
	.align		4
        /*000c*/ 	.word	0xfffffffe
	.align		4
        /*0010*/ 	.word	0x00000000
	.align		4
        /*0014*/ 	.word	0xfffffffd
	.align		4
        /*0018*/ 	.word	0x00000000
	.align		4
        /*001c*/ 	.word	0xfffffffc


//--------------------- .text._Z15spmv_jds_kerneliiPKiS0_S0_PKfS0_S2_Pf --------------------------
	.section	.text._Z15spmv_jds_kerneliiPKiS0_S0_PKfS0_S2_Pf,"ax",@progbits
	.align	128
        .global         _Z15spmv_jds_kerneliiPKiS0_S0_PKfS0_S2_Pf
        .type           _Z15spmv_jds_kerneliiPKiS0_S0_PKfS0_S2_Pf,@function
        .size           _Z15spmv_jds_kerneliiPKiS0_S0_PKfS0_S2_Pf,(.L_x_13 - _Z15spmv_jds_kerneliiPKiS0_S0_PKfS0_S2_Pf)
        .other          _Z15spmv_jds_kerneliiPKiS0_S0_PKfS0_S2_Pf,@"STO_CUDA_ENTRY STV_DEFAULT"
_Z15spmv_jds_kerneliiPKiS0_S0_PKfS0_S2_Pf:
.text._Z15spmv_jds_kerneliiPKiS0_S0_PKfS0_S2_Pf:
[----:B------:R-:W-:Y:S01]  /*0000*/  LDC R1, c[0x0][0x37c] ;  /* 0x0000df00ff017b82 */ /* 0x000fe20000000800 */
[----:B------:R-:W0:Y:S07]  /*0010*/  S2R R3, SR_TID.X ;  /* 0x0000000000037919 */ /* 0x000e2e0000002100 */
[----:B------:R-:W0:Y:S01]  /*0020*/  S2UR UR4, SR_CTAID.X ;  /* 0x00000000000479c3 */ /* 0x000e220000002500 */
[----:B------:R-:W1:Y:S07]  /*0030*/  LDCU UR5, c[0x0][0x380] ;  /* 0x00007000ff0577ac */ /* 0x000e6e0008000800 */
[----:B------:R-:W0:Y:S02]  /*0040*/  LDC R0, c[0x0][0x360] ;  /* 0x0000d800ff007b82 */ /* 0x000e240000000800 */
[----:B0-----:R-:W-:-:S05]  /*0050*/  IMAD R0, R0, UR4, R3 ;  /* 0x0000000400007c24 */ /* 0x001fca000f8e0203 */
[----:B-1----:R-:W-:-:S13]  /*0060*/  ISETP.GE.AND P0, PT, R0, UR5, PT ;  /* 0x0000000500007c0c */ /* 0x002fda000bf06270 */
[----:B------:R-:W-:Y:S05]  /*0070*/  @P0 EXIT ;  /* 0x000000000000094d */ /* 0x000fea0003800000 */
[----:B------:R-:W0:Y:S01]  /*0080*/  LDCU UR4, c[0x0][0x384] ;  /* 0x00007080ff0477ac */ /* 0x000e220008000800 */
[----:B------:R-:W-:Y:S01]  /*0090*/  HFMA2 R2, -RZ, RZ, 0, 0 ;  /* 0x00000000ff027431 */ /* 0x000fe200000001ff */
[----:B------:R-:W1:Y:S01]  /*00a0*/  LDCU.64 UR14, c[0x0][0x358] ;  /* 0x00006b00ff0e77ac */ /* 0x000e620008000a00 */
[----:B0-----:R-:W-:-:S09]  /*00b0*/  UISETP.GE.AND UP0, UPT, UR4, 0x1, UPT ;  /* 0x000000010400788c */ /* 0x001fd2000bf06270 */
[----:B-1----:R-:W-:Y:S05]  /*00c0*/  BRA.U !UP0, `(.L_x_0) ;  /* 0x0000001108187547 */ /* 0x002fea000b800000 */
[----:B------:R-:W-:Y:S01]  /*00d0*/  UISETP.GE.U32.AND UP1, UPT, UR4, 0x8, UPT ;  /* 0x000000080400788c */ /* 0x000fe2000bf26070 */
[----:B------:R-:W-:Y:S01]  /*00e0*/  CS2R R2, SRZ ;  /* 0x0000000000027805 */ /* 0x000fe2000001ff00 */
[----:B------:R-:W-:-:S04]  /*00f0*/  ULOP3.LUT UR12, UR4, 0x7, URZ, 0xc0, !UPT ;  /* 0x00000007040c7892 */ /* 0x000fc8000f8ec0ff */
[----:B------:R-:W-:-:S03]  /*0100*/  UISETP.NE.AND UP0, UPT, UR12, URZ, UPT ;  /* 0x000000ff0c00728c */ /* 0x000fc6000bf05270 */
[----:B------:R-:W-:Y:S08]  /*0110*/  BRA.U !UP1, `(.L_x_1) ;  /* 0x0000000909147547 */ /* 0x000ff0000b800000 */
[----:B------:R-:W0:Y:S01]  /*0120*/  LDCU.64 UR8, c[0x0][0x390] ;  /* 0x00007200ff0877ac */ /* 0x000e220008000a00 */
[----:B------:R-:W-:Y:S01]  /*0130*/  MOV R2, RZ ;  /* 0x000000ff00027202 */ /* 0x000fe20000000f00 */
[----:B------:R-:W1:Y:S01]  /*0140*/  LDCU.64 UR10, c[0x0][0x388] ;  /* 0x00007100ff0a77ac */ /* 0x000e620008000a00 */
[----:B------:R-:W-:-:S06]  /*0150*/  ULOP3.LUT UR4, UR4, 0x7ffffff8, URZ, 0xc0, !UPT ;  /* 0x7ffffff804047892 */ /* 0x000fcc000f8ec0ff */
[----:B------:R-:W-:Y:S01]  /*0160*/  MOV R3, UR4 ;  /* 0x0000000400037c02 */ /* 0x000fe20008000f00 */
[----:B0-----:R-:W-:Y:S02]  /*0170*/  UIADD3 UR7, UP1, UPT, UR8, 0x10, URZ ;  /* 0x0000001008077890 */ /* 0x001fe4000ff3e0ff */
[----:B-1----:R-:W-:Y:S02]  /*0180*/  UIADD3 UR5, UP2, UPT, UR10, 0x10, URZ ;  /* 0x000000100a057890 */ /* 0x002fe4000ff5e0ff */
[----:B------:R-:W-:Y:S02]  /*0190*/  UIADD3.X UR8, UPT, UPT, URZ, UR9, URZ, UP1, !UPT ;  /* 0x00000009ff087290 */ /* 0x000fe40008ffe4ff */
[----:B------:R-:W-:Y:S01]  /*01a0*/  MOV R16, UR7 ;  /* 0x0000000700107c02 */ /* 0x000fe20008000f00 */
[----:B------:R-:W-:Y:S01]  /*01b0*/  UIADD3.X UR6, UPT, UPT, URZ, UR11, URZ, UP2, !UPT ;  /* 0x0000000bff067290 */ /* 0x000fe200097fe4ff */
[----:B------:R-:W-:Y:S01]  /*01c0*/  MOV R12, UR5 ;  /* 0x00000005000c7c02 */ /* 0x000fe20008000f00 */
[----:B------:R-:W-:Y:S01]  /*01d0*/  UIADD3 UR9, UPT, UPT, -UR4, URZ, URZ ;  /* 0x000000ff04097290 */ /* 0x000fe2000fffe1ff */
[----:B------:R-:W-:-:S03]  /*01e0*/  MOV R17, UR8 ;  /* 0x0000000800117c02 */ /* 0x000fc60008000f00 */
[----:B------:R-:W-:-:S08]  /*01f0*/  MOV R13, UR6 ;  /* 0x00000006000d7c02 */ /* 0x000fd00008000f00 */
.L_x_2:
[----:B------:R-:W2:Y:S04]  /*0200*/  LDG.E R5, desc[UR14][R16.64+-0x10] ;  /* 0xfffff00e10057981 */ /* 0x000ea8000c1e1900 */
[----:B------:R-:W3:Y:S04]  /*0210*/  LDG.E R9, desc[UR14][R16.64+-0xc] ;  /* 0xfffff40e10097981 */ /* 0x000ee8000c1e1900 */
[----:B------:R-:W4:Y:S04]  /*0220*/  LDG.E R15, desc[UR14][R16.64+-0x8] ;  /* 0xfffff80e100f7981 */ /* 0x000f28000c1e1900 */
[----:B------:R-:W5:Y:S04]  /*0230*/  LDG.E R27, desc[UR14][R16.64] ;  /* 0x0000000e101b7981 */ /* 0x000f68000c1e1900 */
[----:B------:R-:W5:Y:S04]  /*0240*/  LDG.E R21, desc[UR14][R16.64+-0x4] ;  /* 0xfffffc0e10157981 */ /* 0x000f68000c1e1900 */
[----:B------:R-:W5:Y:S04]  /*0250*/  LDG.E R33, desc[UR14][R16.64+0x4] ;  /* 0x0000040e10217981 */ /* 0x000f68000c1e1900 */
[----:B------:R-:W5:Y:S01]  /*0260*/  LDG.E R23, desc[UR14][R16.64+0x8] ;  /* 0x0000080e10177981 */ /* 0x000f62000c1e1900 */
[----:B--2---:R-:W-:-:S13]  /*0270*/  ISETP.GE.AND P6, PT, R0, R5, PT ;  /* 0x000000050000720c */ /* 0x004fda0003fc6270 */
[----:B------:R-:W2:Y:S01]  /*0280*/  @!P6 LDG.E R7, desc[UR14][R12.64+-0x10] ;  /* 0xfffff00e0c07e981 */ /* 0x000ea2000c1e1900 */
[----:B------:R-:W0:Y:S01]  /*0290*/  @!P6 LDC.64 R4, c[0x0][0x398] ;  /* 0x0000e600ff04eb82 */ /* 0x000e220000000a00 */
[----:B---3--:R-:W-:-:S13]  /*02a0*/  ISETP.GE.AND P0, PT, R0, R9, PT ;  /* 0x000000090000720c */ /* 0x008fda0003f06270 */
[----:B------:R-:W3:Y:S01]  /*02b0*/  @!P0 LDG.E R25, desc[UR14][R12.64+-0xc] ;  /* 0xfffff40e0c198981 */ /* 0x000ee2000c1e1900 */
[----:B----4-:R-:W-:Y:S01]  /*02c0*/  ISETP.GE.AND P1, PT, R0, R15, PT ;  /* 0x0000000f0000720c */ /* 0x010fe20003f26270 */
[----:B------:R-:W1:-:S12]  /*02d0*/  @!P0 LDC.64 R8, c[0x0][0x398] ;  /* 0x0000e600ff088b82 */ /* 0x000e580000000a00 */
[----:B------:R-:W4:Y:S01]  /*02e0*/  @!P1 LDG.E R19, desc[UR14][R12.64+-0x8] ;  /* 0xfffff80e0c139981 */ /* 0x000f22000c1e1900 */
[----:B-----5:R-:W-:Y:S01]  /*02f0*/  ISETP.GE.AND P3, PT, R0, R27, PT ;  /* 0x0000001b0000720c */ /* 0x020fe20003f66270 */
[----:B------:R-:W5:-:S12]  /*0300*/  @!P1 LDC.64 R36, c[0x0][0x3b0] ;  /* 0x0000ec00ff249b82 */ /* 0x000f580000000a00 */
[----:B------:R-:W5:Y:S01]  /*0310*/  @!P3 LDG.E R27, desc[UR14][R12.64] ;  /* 0x0000000e0c1bb981 */ /* 0x000f62000c1e1900 */
[----:B--2---:R-:W-:Y:S02]  /*0320*/  @!P6 IADD3 R29, PT, PT, R0, R7, RZ ;  /* 0x00000007001de210 */ /* 0x004fe40007ffe0ff */
[----:B------:R-:W2:Y:S03]  /*0330*/  @!P6 LDC.64 R6, c[0x0][0x3a0] ;  /* 0x0000e800ff06eb82 */ /* 0x000ea60000000a00 */
[----:B0-----:R-:W-:-:S05]  /*0340*/  @!P6 IMAD.WIDE R4, R29, 0x4, R4 ;  /* 0x000000041d04e825 */ /* 0x001fca00078e0204 */
[----:B------:R0:W4:Y:S02]  /*0350*/  @!P6 LDG.E R11, desc[UR14][R4.64] ;  /* 0x0000000e040be981 */ /* 0x000124000c1e1900 */
[----:B0-----:R-:W4:Y:S01]  /*0360*/  @!P6 LDC.64 R4, c[0x0][0x3b0] ;  /* 0x0000ec00ff04eb82 */ /* 0x001f220000000a00 */
[----:B--2---:R-:W-:Y:S02]  /*0370*/  @!P6 IMAD.WIDE R28, R29, 0x4, R6 ;  /* 0x000000041d1ce825 */ /* 0x004fe400078e0206 */
[----:B------:R-:W2:Y:S04]  /*0380*/  LDG.E R7, desc[UR14][R16.64+0xc] ;  /* 0x00000c0e10077981 */ /* 0x000ea8000c1e1900 */
[----:B------:R0:W2:Y:S01]  /*0390*/  @!P6 LDG.E R31, desc[UR14][R28.64] ;  /* 0x0000000e1c1fe981 */ /* 0x0000a2000c1e1900 */
[----:B------:R-:W-:-:S02]  /*03a0*/  ISETP.GE.AND P2, PT, R0, R21, PT ;  /* 0x000000150000720c */ /* 0x000fc40003f46270 */
[----:B---3--:R-:W-:-:S05]  /*03b0*/  @!P0 IADD3 R25, PT, PT, R0, R25, RZ ;  /* 0x0000001900198210 */ /* 0x008fca0007ffe0ff */
[----:B-1----:R-:W-:-:S06]  /*03c0*/  @!P0 IMAD.WIDE R20, R25, 0x4, R8 ;  /* 0x0000000419148825 */ /* 0x002fcc00078e0208 */
[----:B------:R-:W3:Y:S01]  /*03d0*/  @!P2 LDG.E R15, desc[UR14][R12.64+-0x4] ;  /* 0xfffffc0e0c0fa981 */ /* 0x000ee2000c1e1900 */
[----:B------:R-:W-:Y:S01]  /*03e0*/  ISETP.GE.AND P4, PT, R0, R33, PT ;  /* 0x000000210000720c */ /* 0x000fe20003f86270 */
[----:B0-----:R-:W0:Y:S02]  /*03f0*/  @!P2 LDC.64 R28, c[0x0][0x398] ;  /* 0x0000e600ff1cab82 */ /* 0x001e240000000a00 */
[----:B------:R-:W2:Y:S10]  /*0400*/  @!P0 LDG.E R21, desc[UR14][R20.64] ;  /* 0x0000000e14158981 */ /* 0x000eb4000c1e1900 */
[----:B------:R-:W2:Y:S01]  /*0410*/  @!P4 LDG.E R35, desc[UR14][R12.64+0x4] ;  /* 0x0000040e0c23c981 */ /* 0x000ea2000c1e1900 */
[----:B----4-:R-:W-:-:S02]  /*0420*/  @!P6 IMAD.WIDE R10, R11, 0x4, R4 ;  /* 0x000000040b0ae825 */ /* 0x010fc400078e0204 */
[----:B------:R-:W1:Y:S04]  /*0430*/  @!P1 LDC.64 R4, c[0x0][0x398] ;  /* 0x0000e600ff049b82 */ /* 0x000e680000000a00 */
[----:B------:R-:W2:Y:S01]  /*0440*/  @!P6 LDG.E R11, desc[UR14][R10.64] ;  /* 0x0000000e0a0be981 */ /* 0x000ea2000c1e1900 */
[C---:B------:R-:W-:Y:S02]  /*0450*/  ISETP.GE.AND P5, PT, R0.reuse, R23, PT ;  /* 0x000000170000720c */ /* 0x040fe40003fa6270 */
[----:B------:R-:W-:-:S11]  /*0460*/  @!P1 IADD3 R19, PT, PT, R0, R19, RZ ;  /* 0x0000001300139210 */ /* 0x000fd60007ffe0ff */
[----:B------:R-:W4:Y:S01]  /*0470*/  @!P5 LDG.E R33, desc[UR14][R12.64+0x8] ;  /* 0x0000080e0c21d981 */ /* 0x000f22000c1e1900 */
[----:B-1----:R-:W-:Y:S02]  /*0480*/  @!P1 IMAD.WIDE R8, R19, 0x4, R4 ;  /* 0x0000000413089825 */ /* 0x002fe400078e0204 */
[----:B------:R-:W1:Y:S01]  /*0490*/  @!P3 LDC.64 R4, c[0x0][0x398] ;  /* 0x0000e600ff04bb82 */ /* 0x000e620000000a00 */
[----:B-----5:R-:W-:-:S03]  /*04a0*/  @!P3 IADD3 R27, PT, PT, R0, R27, RZ ;  /* 0x0000001b001bb210 */ /* 0x020fc60007ffe0ff */
[----:B------:R-:W5:Y:S02]  /*04b0*/  @!P1 LDG.E R9, desc[UR14][R8.64] ;  /* 0x0000000e08099981 */ /* 0x000f64000c1e1900 */
[----:B-1----:R-:W-:Y:S01]  /*04c0*/  @!P3 IMAD.WIDE R22, R27, 0x4, R4 ;  /* 0x000000041b16b825 */ /* 0x002fe200078e0204 */
[----:B---3--:R-:W-:-:S04]  /*04d0*/  @!P2 IADD3 R15, PT, PT, R0, R15, RZ ;  /* 0x0000000f000fa210 */ /* 0x008fc80007ffe0ff */
[----:B------:R-:W3:Y:S01]  /*04e0*/  @!P3 LDG.E R8, desc[UR14][R22.64] ;  /* 0x0000000e1608b981 */ /* 0x000ee2000c1e1900 */
[----:B0-----:R-:W-:-:S06]  /*04f0*/  @!P2 IMAD.WIDE R28, R15, 0x4, R28 ;  /* 0x000000040f1ca825 */ /* 0x001fcc00078e021c */
[----:B------:R-:W3:Y:S01]  /*0500*/  @!P2 LDG.E R29, desc[UR14][R28.64] ;  /* 0x0000000e1c1da981 */ /* 0x000ee2000c1e1900 */
[----:B--2---:R-:W-:Y:S01]  /*0510*/  @!P6 FFMA R2, R31, R11, R2 ;  /* 0x0000000b1f02e223 */ /* 0x004fe20000000002 */
[----:B------:R-:W-:Y:S01]  /*0520*/  ISETP.GE.AND P6, PT, R0, R7, PT ;  /* 0x000000070000720c */ /* 0x000fe20003fc6270 */
[----:B------:R-:W0:Y:S08]  /*0530*/  @!P0 LDC.64 R10, c[0x0][0x3a0] ;  /* 0x0000e800ff0a8b82 */ /* 0x000e300000000a00 */
[----:B------:R-:W1:Y:S04]  /*0540*/  @!P0 LDC.64 R6, c[0x0][0x3b0] ;  /* 0x0000ec00ff068b82 */ /* 0x000e680000000a00 */
[----:B------:R-:W2:Y:S04]  /*0550*/  @!P6 LDG.E R5, desc[UR14][R12.64+0xc] ;  /* 0x00000c0e0c05e981 */ /* 0x000ea8000c1e1900 */
[----:B------:R-:W4:Y:S01]  /*0560*/  @!P2 LDC.64 R30, c[0x0][0x3a0] ;  /* 0x0000e800ff1eab82 */ /* 0x000f220000000a00 */
[----:B0-----:R-:W-:-:S07]  /*0570*/  @!P0 IMAD.WIDE R10, R25, 0x4, R10 ;  /* 0x00000004190a8825 */ /* 0x001fce00078e020a */
[----:B------:R-:W0:Y:S01]  /*0580*/  @!P1 LDC.64 R24, c[0x0][0x3a0] ;  /* 0x0000e800ff189b82 */ /* 0x000e220000000a00 */
[----:B-1----:R-:W-:-:S07]  /*0590*/  @!P0 IMAD.WIDE R6, R21, 0x4, R6 ;  /* 0x0000000415068825 */ /* 0x002fce00078e0206 */
[----:B------:R-:W1:Y:S01]  /*05a0*/  @!P4 LDC.64 R20, c[0x0][0x398] ;  /* 0x0000e600ff14cb82 */ /* 0x000e620000000a00 */
[----:B------:R5:W3:Y:S01]  /*05b0*/  @!P0 LDG.E R7, desc[UR14][R6.64] ;  /* 0x0000000e06078981 */ /* 0x000ae2000c1e1900 */
[----:B----4-:R-:W-:-:S06]  /*05c0*/  @!P2 IMAD.WIDE R30, R15, 0x4, R30 ;  /* 0x000000040f1ea825 */ /* 0x010fcc00078e021e */
[----:B------:R-:W4:Y:S01]  /*05d0*/  @!P3 LDC.64 R14, c[0x0][0x3a0] ;  /* 0x0000e800ff0ebb82 */ /* 0x000f220000000a00 */
[C---:B------:R-:W-:Y:S01]  /*05e0*/  @!P5 IADD3 R4, PT, PT, R0.reuse, R33, RZ ;  /* 0x000000210004d210 */ /* 0x040fe20007ffe0ff */
[----:B------:R-:W3:Y:S01]  /*05f0*/  @!P2 LDG.E R23, desc[UR14][R30.64] ;  /* 0x0000000e1e17a981 */ /* 0x000ee2000c1e1900 */
[----:B-----5:R-:W-:Y:S01]  /*0600*/  @!P4 IADD3 R6, PT, PT, R0, R35, RZ ;  /* 0x000000230006c210 */ /* 0x020fe20007ffe0ff */
[----:B0-----:R-:W-:-:S04]  /*0610*/  @!P1 IMAD.WIDE R24, R19, 0x4, R24 ;  /* 0x0000000413189825 */ /* 0x001fc800078e0218 */
[----:B------:R-:W0:Y:S01]  /*0620*/  @!P4 LDC.64 R32, c[0x0][0x3b0] ;  /* 0x0000ec00ff20cb82 */ /* 0x000e220000000a00 */
[----:B------:R-:W-:Y:S02]  /*0630*/  @!P1 IMAD.WIDE R36, R9, 0x4, R36 ;  /* 0x0000000409249825 */ /* 0x000fe400078e0224 */
[----:B------:R5:W3:Y:S02]  /*0640*/  @!P0 LDG.E R9, desc[UR14][R10.64] ;  /* 0x0000000e0a098981 */ /* 0x000ae4000c1e1900 */
[----:B-1----:R-:W-:-:S03]  /*0650*/  @!P4 IMAD.WIDE R20, R6, 0x4, R20 ;  /* 0x000000040614c825 */ /* 0x002fc600078e0214 */
[----:B------:R-:W1:Y:S01]  /*0660*/  @!P5 LDC.64 R18, c[0x0][0x398] ;  /* 0x0000e600ff12db82 */ /* 0x000e620000000a00 */
[----:B------:R-:W3:Y:S04]  /*0670*/  @!P1 LDG.E R25, desc[UR14][R24.64] ;  /* 0x0000000e18199981 */ /* 0x000ee8000c1e1900 */
[----:B------:R-:W0:Y:S01]  /*0680*/  @!P4 LDG.E R20, desc[UR14][R20.64] ;  /* 0x0000000e1414c981 */ /* 0x000e22000c1e1900 */
[----:B----4-:R-:W-:Y:S02]  /*0690*/  @!P3 IMAD.WIDE R14, R27, 0x4, R14 ;  /* 0x000000041b0eb825 */ /* 0x010fe400078e020e */
[----:B-----5:R-:W3:Y:S01]  /*06a0*/  @!P2 LDC.64 R10, c[0x0][0x3b0] ;  /* 0x0000ec00ff0aab82 */ /* 0x020ee20000000a00 */
[----:B------:R-:W4:Y:S04]  /*06b0*/  @!P1 LDG.E R22, desc[UR14][R36.64] ;  /* 0x0000000e24169981 */ /* 0x000f28000c1e1900 */
[----:B------:R-:W5:Y:S03]  /*06c0*/  @!P3 LDG.E R15, desc[UR14][R14.64] ;  /* 0x0000000e0e0fb981 */ /* 0x000f66000c1e1900 */
[----:B------:R-:W1:Y:S02]  /*06d0*/  @!P4 LDC.64 R26, c[0x0][0x3a0] ;  /* 0x0000e800ff1acb82 */ /* 0x000e640000000a00 */
[----:B-1----:R-:W-:-:S06]  /*06e0*/  @!P5 IMAD.WIDE R18, R4, 0x4, R18 ;  /* 0x000000040412d825 */ /* 0x002fcc00078e0212 */
[----:B------:R-:W4:Y:S01]  /*06f0*/  @!P5 LDG.E R18, desc[UR14][R18.64] ;  /* 0x0000000e1212d981 */ /* 0x000f22000c1e1900 */
[----:B------:R-:W-:Y:S02]  /*0700*/  @!P4 IMAD.WIDE R30, R6, 0x4, R26 ;  /* 0x00000004061ec825 */ /* 0x000fe400078e021a */
[----:B------:R-:W1:Y:S01]  /*0710*/  @!P6 LDC.64 R26, c[0x0][0x398] ;  /* 0x0000e600ff1aeb82 */ /* 0x000e620000000a00 */
[----:B--2---:R-:W-:Y:S01]  /*0720*/  @!P6 IADD3 R5, PT, PT, R0, R5, RZ ;  /* 0x000000050005e210 */ /* 0x004fe20007ffe0ff */
[----:B---3--:R-:W-:Y:S02]  /*0730*/  @!P2 IMAD.WIDE R10, R29, 0x4, R10 ;  /* 0x000000041d0aa825 */ /* 0x008fe400078e020a */
[----:B------:R-:W2:Y:S04]  /*0740*/  @!P4 LDG.E R31, desc[UR14][R30.64] ;  /* 0x0000000e1e1fc981 */ /* 0x000ea8000c1e1900 */
[----:B------:R-:W3:Y:S01]  /*0750*/  @!P3 LDC.64 R28, c[0x0][0x3b0] ;  /* 0x0000ec00ff1cbb82 */ /* 0x000ee20000000a00 */
[----:B-1----:R-:W-:Y:S01]  /*0760*/  @!P6 IMAD.WIDE R34, R5, 0x4, R26 ;  /* 0x000000040522e825 */ /* 0x002fe200078e021a */
[----:B------:R-:W5:Y:S04]  /*0770*/  @!P2 LDG.E R10, desc[UR14][R10.64] ;  /* 0x0000000e0a0aa981 */ /* 0x000f68000c1e1900 */
[----:B------:R4:W2:Y:S02]  /*0780*/  @!P6 LDG.E R6, desc[UR14][R34.64] ;  /* 0x0000000e2206e981 */ /* 0x0008a4000c1e1900 */
[----:B------:R-:W1:Y:S01]  /*0790*/  @!P5 LDC.64 R26, c[0x0][0x3a0] ;  /* 0x0000e800ff1adb82 */ /* 0x000e620000000a00 */
[----:B0-----:R-:W-:-:S04]  /*07a0*/  @!P4 IMAD.WIDE R20, R20, 0x4, R32 ;  /* 0x000000041414c825 */ /* 0x001fc800078e0220 */
[----:B-1----:R-:W-:-:S03]  /*07b0*/  @!P5 IMAD.WIDE R32, R4, 0x4, R26 ;  /* 0x000000040420d825 */ /* 0x002fc600078e021a */
[----:B------:R-:W4:Y:S01]  /*07c0*/  @!P5 LDC.64 R26, c[0x0][0x3b0] ;  /* 0x0000ec00ff1adb82 */ /* 0x000f220000000a00 */
[----:B------:R-:W5:Y:S01]  /*07d0*/  @!P4 LDG.E R20, desc[UR14][R20.64] ;  /* 0x0000000e1414c981 */ /* 0x000f62000c1e1900 */
[----:B---3--:R-:W-:-:S03]  /*07e0*/  @!P3 IMAD.WIDE R28, R8, 0x4, R28 ;  /* 0x00000004081cb825 */ /* 0x008fc600078e021c */
[----:B------:R-:W3:Y:S04]  /*07f0*/  @!P5 LDG.E R33, desc[UR14][R32.64] ;  /* 0x0000000e2021d981 */ /* 0x000ee8000c1e1900 */
[----:B------:R-:W3:Y:S01]  /*0800*/  @!P3 LDG.E R28, desc[UR14][R28.64] ;  /* 0x0000000e1c1cb981 */ /* 0x000ee2000c1e1900 */
[----:B----4-:R-:W-:Y:S02]  /*0810*/  @!P5 IMAD.WIDE R34, R18, 0x4, R26 ;  /* 0x000000041222d825 */ /* 0x010fe400078e021a */
[----:B------:R-:W0:Y:S04]  /*0820*/  @!P6 LDC.64 R26, c[0x0][0x3a0] ;  /* 0x0000e800ff1aeb82 */ /* 0x000e280000000a00 */
[----:B------:R-:W4:Y:S04]  /*0830*/  @!P5 LDG.E R34, desc[UR14][R34.64] ;  /* 0x0000000e2222d981 */ /* 0x000f28000c1e1900 */
[----:B------:R-:W2:Y:S01]  /*0840*/  @!P6 LDC.64 R18, c[0x0][0x3b0] ;  /* 0x0000ec00ff12eb82 */ /* 0x000ea20000000a00 */
[----:B0-----:R-:W-:-:S06]  /*0850*/  @!P6 IMAD.WIDE R26, R5, 0x4, R26 ;  /* 0x00000004051ae825 */ /* 0x001fcc00078e021a */
[----:B------:R-:W4:Y:S01]  /*0860*/  @!P6 LDG.E R27, desc[UR14][R26.64] ;  /* 0x0000000e1a1be981 */ /* 0x000f22000c1e1900 */
[----:B--2---:R-:W-:-:S06]  /*0870*/  @!P6 IMAD.WIDE R18, R6, 0x4, R18 ;  /* 0x000000040612e825 */ /* 0x004fcc00078e0212 */
[----:B------:R-:W2:Y:S01]  /*0880*/  @!P6 LDG.E R18, desc[UR14][R18.64] ;  /* 0x0000000e1212e981 */ /* 0x000ea2000c1e1900 */
[----:B------:R-:W-:-:S04]  /*0890*/  @!P0 FFMA R2, R9, R7, R2 ;  /* 0x0000000709028223 */ /* 0x000fc80000000002 */
[----:B------:R-:W-:Y:S01]  /*08a0*/  @!P1 FFMA R2, R25, R22, R2 ;  /* 0x0000001619029223 */ /* 0x000fe20000000002 */
[----:B------:R-:W-:-:S03]  /*08b0*/  UIADD3 UR9, UPT, UPT, UR9, 0x8, URZ ;  /* 0x0000000809097890 */ /* 0x000fc6000fffe0ff */
[----:B-----5:R-:W-:Y:S01]  /*08c0*/  @!P2 FFMA R2, R23, R10, R2 ;  /* 0x0000000a1702a223 */ /* 0x020fe20000000002 */
[----:B------:R-:W-:Y:S01]  /*08d0*/  UISETP.NE.AND UP1, UPT, UR9, URZ, UPT ;  /* 0x000000ff0900728c */ /* 0x000fe2000bf25270 */
[----:B------:R-:W-:Y:S02]  /*08e0*/  IADD3 R16, P0, PT, R16, 0x20, RZ ;  /* 0x0000002010107810 */ /* 0x000fe40007f1e0ff */
[----:B------:R-:W-:Y:S02]  /*08f0*/  IADD3 R12, P1, PT, R12, 0x20, RZ ;  /* 0x000000200c0c7810 */ /* 0x000fe40007f3e0ff */
[----:B------:R-:W-:Y:S02]  /*0900*/  IADD3.X R17, PT, PT, RZ, R17, RZ, P0, !PT ;  /* 0x00000011ff117210 */ /* 0x000fe400007fe4ff */
[----:B------:R-:W-:Y:S01]  /*0910*/  IADD3.X R13, PT, PT, RZ, R13, RZ, P1, !PT ;  /* 0x0000000dff0d7210 */ /* 0x000fe20000ffe4ff */
[----:B---3--:R-:W-:-:S04]  /*0920*/  @!P3 FFMA R2, R15, R28, R2 ;  /* 0x0000001c0f02b223 */ /* 0x008fc80000000002 */
[----:B------:R-:W-:-:S04]  /*0930*/  @!P4 FFMA R2, R31, R20, R2 ;  /* 0x000000141f02c223 */ /* 0x000fc80000000002 */
[----:B----4-:R-:W-:-:S04]  /*0940*/  @!P5 FFMA R2, R33, R34, R2 ;  /* 0x000000222102d223 */ /* 0x010fc80000000002 */
[----:B--2---:R-:W-:Y:S01]  /*0950*/  @!P6 FFMA R2, R27, R18, R2 ;  /* 0x000000121b02e223 */ /* 0x004fe20000000002 */
[----:B------:R-:W-:Y:S06]  /*0960*/  BRA.U UP1, `(.L_x_2) ;  /* 0xfffffff901247547 */ /* 0x000fec000b83ffff */
.L_x_1:
[----:B------:R-:W-:Y:S05]  /*0970*/  BRA.U !UP0, `(.L_x_0) ;  /* 0x0000000508ec7547 */ /* 0x000fea000b800000 */
[----:B------:R-:W0:Y:S01]  /*0980*/  LDCU UR4, c[0x0][0x384] ;  /* 0x00007080ff0477ac */ /* 0x000e220008000800 */
[----:B------:R-:W-:Y:S02]  /*0990*/  UISETP.GE.U32.AND UP0, UPT, UR12, 0x4, UPT ;  /* 0x000000040c00788c */ /* 0x000fe4000bf06070 */
[----:B0-----:R-:W-:-:S04]  /*09a0*/  ULOP3.LUT UR5, UR4, 0x3, URZ, 0xc0, !UPT ;  /* 0x0000000304057892 */ /* 0x001fc8000f8ec0ff */
[----:B------:R-:W-:-:S03]  /*09b0*/  UISETP.NE.AND UP1, UPT, UR5, URZ, UPT ;  /* 0x000000ff0500728c */ /* 0x000fc6000bf25270 */
[----:B------:R-:W-:Y:S08]  /*09c0*/  BRA.U !UP0, `(.L_x_3) ;  /* 0x0000000108f47547 */ /* 0x000ff0000b800000 */
[----:B------:R-:W0:Y:S02]  /*09d0*/  LDC.64 R4, c[0x0][0x390] ;  /* 0x0000e400ff047b82 */ /* 0x000e240000000a00 */
[----:B0-----:R-:W-:-:S06]  /*09e0*/  IMAD.WIDE.U32 R6, R3, 0x4, R4 ;  /* 0x0000000403067825 */ /* 0x001fcc00078e0004 */
[----:B------:R-:W0:Y:S01]  /*09f0*/  LDC.64 R4, c[0x0][0x388] ;  /* 0x0000e200ff047b82 */ /* 0x000e220000000a00 */
[----:B------:R-:W2:Y:S04]  /*0a00*/  LDG.E R9, desc[UR14][R6.64] ;  /* 0x0000000e06097981 */ /* 0x000ea8000c1e1900 */
[----:B------:R-:W3:Y:S04]  /*0a10*/  LDG.E R11, desc[UR14][R6.64+0x4] ;  /* 0x0000040e060b7981 */ /* 0x000ee8000c1e1900 */
[----:B------:R-:W4:Y:S04]  /*0a20*/  LDG.E R13, desc[UR14][R6.64+0x8] ;  /* 0x0000080e060d7981 */ /* 0x000f28000c1e1900 */
[----:B------:R-:W5:Y:S01]  /*0a30*/  LDG.E R17, desc[UR14][R6.64+0xc] ;  /* 0x00000c0e06117981 */ /* 0x000f62000c1e1900 */
[----:B0-----:R-:W-:Y:S01]  /*0a40*/  IMAD.WIDE.U32 R14, R3, 0x4, R4 ;  /* 0x00000004030e7825 */ /* 0x001fe200078e0004 */
[----:B--2---:R-:W-:-:S02]  /*0a50*/  ISETP.GE.AND P0, PT, R0, R9, PT ;  /* 0x000000090000720c */ /* 0x004fc40003f06270 */
[C---:B---3--:R-:W-:Y:S02]  /*0a60*/  ISETP.GE.AND P1, PT, R0.reuse, R11, PT ;  /* 0x0000000b0000720c */ /* 0x048fe40003f26270 */
[C---:B----4-:R-:W-:Y:S02]  /*0a70*/  ISETP.GE.AND P2, PT, R0.reuse, R13, PT ;  /* 0x0000000d0000720c */ /* 0x050fe40003f46270 */
[----:B-----5:R-:W-:-:S07]  /*0a80*/  ISETP.GE.AND P3, PT, R0, R17, PT ;  /* 0x000000110000720c */ /* 0x020fce0003f66270 */
[----:B------:R-:W2:Y:S01]  /*0a90*/  @!P0 LDG.E R11, desc[UR14][R14.64] ;  /* 0x0000000e0e0b8981 */ /* 0x000ea2000c1e1900 */
[----:B------:R-:W0:Y:S03]  /*0aa0*/  @!P0 LDC.64 R12, c[0x0][0x398] ;  /* 0x0000e600ff0c8b82 */ /* 0x000e260000000a00 */
[----:B------:R-:W3:Y:S04]  /*0ab0*/  @!P1 LDG.E R31, desc[UR14][R14.64+0x4] ;  /* 0x0000040e0e1f9981 */ /* 0x000ee8000c1e1900 */
[----:B------:R-:W4:Y:S01]  /*0ac0*/  @!P2 LDG.E R25, desc[UR14][R14.64+0x8] ;  /* 0x0000080e0e19a981 */ /* 0x000f22000c1e1900 */
[----:B------:R-:W1:Y:S03]  /*0ad0*/  @!P1 LDC.64 R8, c[0x0][0x398] ;  /* 0x0000e600ff089b82 */ /* 0x000e660000000a00 */
[----:B------:R5:W4:Y:S05]  /*0ae0*/  @!P3 LDG.E R29, desc[UR14][R14.64+0xc] ;  /* 0x00000c0e0e1db981 */ /* 0x000b2a000c1e1900 */
[----:B------:R-:W1:Y:S08]  /*0af0*/  @!P2 LDC.64 R6, c[0x0][0x398] ;  /* 0x0000e600ff06ab82 */ /* 0x000e700000000a00 */
[----:B------:R-:W1:Y:S08]  /*0b00*/  @!P3 LDC.64 R4, c[0x0][0x398] ;  /* 0x0000e600ff04bb82 */ /* 0x000e700000000a00 */
[----:B------:R-:W1:Y:S08]  /*0b10*/  @!P0 LDC.64 R16, c[0x0][0x3a0] ;  /* 0x0000e800ff108b82 */ /* 0x000e700000000a00 */
[----:B------:R-:W1:Y:S08]  /*0b20*/  @!P0 LDC.64 R18, c[0x0][0x3b0] ;  /* 0x0000ec00ff128b82 */ /* 0x000e700000000a00 */
[----:B-----5:R-:W5:Y:S01]  /*0b30*/  @!P1 LDC.64 R14, c[0x0][0x3a0] ;  /* 0x0000e800ff0e9b82 */ /* 0x020f620000000a00 */
[----:B--2---:R-:W-:-:S02]  /*0b40*/  @!P0 IADD3 R11, PT, PT, R0, R11, RZ ;  /* 0x0000000b000b8210 */ /* 0x004fc40007ffe0ff */
[----:B---3--:R-:W-:-:S03]  /*0b50*/  @!P1 IADD3 R31, PT, PT, R0, R31, RZ ;  /* 0x0000001f001f9210 */ /* 0x008fc60007ffe0ff */
[----:B0-----:R-:W-:Y:S01]  /*0b60*/  @!P0 IMAD.WIDE R12, R11, 0x4, R12 ;  /* 0x000000040b0c8825 */ /* 0x001fe200078e020c */
[----:B----4-:R-:W-:-:S03]  /*0b70*/  @!P2 IADD3 R25, PT, PT, R0, R25, RZ ;  /* 0x000000190019a210 */ /* 0x010fc60007ffe0ff */
[----:B-1----:R-:W-:Y:S01]  /*0b80*/  @!P1 IMAD.WIDE R20, R31, 0x4, R8 ;  /* 0x000000041f149825 */ /* 0x002fe200078e0208 */
[----:B------:R0:W2:Y:S01]  /*0b90*/  @!P0 LDG.E R33, desc[UR14][R12.64] ;  /* 0x0000000e0c218981 */ /* 0x0000a2000c1e1900 */
[----:B------:R-:W1:Y:S01]  /*0ba0*/  @!P2 LDC.64 R8, c[0x0][0x3b0] ;  /* 0x0000ec00ff08ab82 */ /* 0x000e620000000a00 */
[----:B------:R-:W-:Y:S01]  /*0bb0*/  @!P3 IADD3 R29, PT, PT, R0, R29, RZ ;  /* 0x0000001d001db210 */ /* 0x000fe20007ffe0ff */
[----:B------:R-:W-:Y:S02]  /*0bc0*/  @!P2 IMAD.WIDE R22, R25, 0x4, R6 ;  /* 0x000000041916a825 */ /* 0x000fe400078e0206 */
[----:B------:R-:W3:Y:S02]  /*0bd0*/  @!P1 LDG.E R21, desc[UR14][R20.64] ;  /* 0x0000000e14159981 */ /* 0x000ee4000c1e1900 */
[----:B------:R-:W-:Y:S02]  /*0be0*/  @!P3 IMAD.WIDE R26, R29, 0x4, R4 ;  /* 0x000000041d1ab825 */ /* 0x000fe400078e0204 */
[----:B------:R-:W1:Y:S01]  /*0bf0*/  @!P2 LDG.E R23, desc[UR14][R22.64] ;  /* 0x0000000e1617a981 */ /* 0x000e62000c1e1900 */
[----:B------:R-:W3:Y:S03]  /*0c00*/  @!P1 LDC.64 R4, c[0x0][0x3b0] ;  /* 0x0000ec00ff049b82 */ /* 0x000ee60000000a00 */
[----:B------:R-:W4:Y:S01]  /*0c10*/  @!P3 LDG.E R27, desc[UR14][R26.64] ;  /* 0x0000000e1a1bb981 */ /* 0x000f22000c1e1900 */
[----:B------:R-:W-:-:S04]  /*0c20*/  @!P0 IMAD.WIDE R16, R11, 0x4, R16 ;  /* 0x000000040b108825 */ /* 0x000fc800078e0210 */
[----:B------:R-:W0:Y:S01]  /*0c30*/  @!P2 LDC.64 R6, c[0x0][0x3a0] ;  /* 0x0000e800ff06ab82 */ /* 0x000e220000000a00 */
[----:B-----5:R-:W-:Y:S01]  /*0c40*/  @!P1 IMAD.WIDE R14, R31, 0x4, R14 ;  /* 0x000000041f0e9825 */ /* 0x020fe200078e020e */
[----:B------:R-:W5:Y:S05]  /*0c50*/  @!P0 LDG.E R17, desc[UR14][R16.64] ;  /* 0x0000000e10118981 */ /* 0x000f6a000c1e1900 */
[----:B------:R-:W5:Y:S01]  /*0c60*/  @!P1 LDG.E R15, desc[UR14][R14.64] ;  /* 0x0000000e0e0f9981 */ /* 0x000f62000c1e1900 */
[----:B------:R-:W0:Y:S08]  /*0c70*/  @!P3 LDC.64 R10, c[0x0][0x3a0] ;  /* 0x0000e800ff0abb82 */ /* 0x000e300000000a00 */
[----:B0-----:R-:W4:Y:S01]  /*0c80*/  @!P3 LDC.64 R12, c[0x0][0x3b0] ;  /* 0x0000ec00ff0cbb82 */ /* 0x001f220000000a00 */
[----:B------:R-:W-:-:S06]  /*0c90*/  @!P2 IMAD.WIDE R6, R25, 0x4, R6 ;  /* 0x000000041906a825 */ /* 0x000fcc00078e0206 */
[----:B------:R-:W5:Y:S01]  /*0ca0*/  @!P2 LDG.E R7, desc[UR14][R6.64] ;  /* 0x0000000e0607a981 */ /* 0x000f62000c1e1900 */
[----:B------:R-:W-:-:S06]  /*0cb0*/  @!P3 IMAD.WIDE R10, R29, 0x4, R10 ;  /* 0x000000041d0ab825 */ /* 0x000fcc00078e020a */
[----:B------:R-:W5:Y:S01]  /*0cc0*/  @!P3 LDG.E R11, desc[UR14][R10.64] ;  /* 0x0000000e0a0bb981 */ /* 0x000f62000c1e1900 */
[----:B--2---:R-:W-:-:S04]  /*0cd0*/  @!P0 IMAD.WIDE R18, R33, 0x4, R18 ;  /* 0x0000000421128825 */ /* 0x004fc800078e0212 */
[----:B---3--:R-:W-:Y:S02]  /*0ce0*/  @!P1 IMAD.WIDE R4, R21, 0x4, R4 ;  /* 0x0000000415049825 */ /* 0x008fe400078e0204 */
[----:B------:R-:W5:Y:S02]  /*0cf0*/  @!P0 LDG.E R18, desc[UR14][R18.64] ;  /* 0x0000000e12128981 */ /* 0x000f64000c1e1900 */
[----:B-1----:R-:W-:Y:S02]  /*0d00*/  @!P2 IMAD.WIDE R8, R23, 0x4, R8 ;  /* 0x000000041708a825 */ /* 0x002fe400078e0208 */
[----:B------:R-:W2:Y:S02]  /*0d10*/  @!P1 LDG.E R4, desc[UR14][R4.64] ;  /* 0x0000000e04049981 */ /* 0x000ea4000c1e1900 */
[----:B----4-:R-:W-:Y:S02]  /*0d20*/  @!P3 IMAD.WIDE R12, R27, 0x4, R12 ;  /* 0x000000041b0cb825 */ /* 0x010fe400078e020c */
[----:B------:R-:W3:Y:S04]  /*0d30*/  @!P2 LDG.E R8, desc[UR14][R8.64] ;  /* 0x0000000e0808a981 */ /* 0x000ee8000c1e1900 */
[----:B------:R-:W4:Y:S01]  /*0d40*/  @!P3 LDG.E R12, desc[UR14][R12.64] ;  /* 0x0000000e0c0cb981 */ /* 0x000f22000c1e1900 */
[----:B------:R-:W-:Y:S01]  /*0d50*/  IADD3 R3, PT, PT, R3, 0x4, RZ ;  /* 0x0000000403037810 */ /* 0x000fe20007ffe0ff */
[----:B-----5:R-:W-:-:S04]  /*0d60*/  @!P0 FFMA R2, R17, R18, R2 ;  /* 0x0000001211028223 */ /* 0x020fc80000000002 */
[----:B--2---:R-:W-:-:S04]  /*0d70*/  @!P1 FFMA R2, R15, R4, R2 ;  /* 0x000000040f029223 */ /* 0x004fc80000000002 */
[----:B---3--:R-:W-:-:S04]  /*0d80*/  @!P2 FFMA R2, R7, R8, R2 ;  /* 0x000000080702a223 */ /* 0x008fc80000000002 */
[----:B----4-:R-:W-:-:S07]  /*0d90*/  @!P3 FFMA R2, R11, R12, R2 ;  /* 0x0000000c0b02b223 */ /* 0x010fce0000000002 */
.L_x_3:
[----:B------:R-:W-:Y:S05]  /*0da0*/  BRA.U !UP1, `(.L_x_0) ;  /* 0x0000000109e07547 */ /* 0x000fea000b800000 */
[----:B------:R-:W-:Y:S02]  /*0db0*/  UISETP.NE.AND UP0, UPT, UR5, 0x1, UPT ;  /* 0x000000010500788c */ /* 0x000fe4000bf05270 */
[----:B------:R-:W-:-:S04]  /*0dc0*/  ULOP3.LUT UR4, UR4, 0x1, URZ, 0xc0, !UPT ;  /* 0x0000000104047892 */ /* 0x000fc8000f8ec0ff */
[----:B------:R-:W-:-:S03]  /*0dd0*/  UISETP.NE.U32.AND UP1, UPT, UR4, 0x1, UPT ;  /* 0x000000010400788c */ /* 0x000fc6000bf25070 */
[----:B------:R-:W-:Y:S08]  /*0de0*/  BRA.U !UP0, `(.L_x_4) ;  /* 0x0000000108847547 */ /* 0x000ff0000b800000 */
[----:B------:R-:W0:Y:S08]  /*0df0*/  LDC.64 R4, c[0x0][0x390] ;  /* 0x0000e400ff047b82 */ /* 0x000e300000000a00 */
[----:B------:R-:W1:Y:S01]  /*0e00*/  LDC.64 R6, c[0x0][0x388] ;  /* 0x0000e200ff067b82 */ /* 0x000e620000000a00 */
[----:B0-----:R-:W-:-:S05]  /*0e10*/  IMAD.WIDE.U32 R4, R3, 0x4, R4 ;  /* 0x0000000403047825 */ /* 0x001fca00078e0004 */
[----:B------:R-:W2:Y:S04]  /*0e20*/  LDG.E R9, desc[UR14][R4.64] ;  /* 0x0000000e04097981 */ /* 0x000ea8000c1e1900 */
[----:B------:R-:W3:Y:S01]  /*0e30*/  LDG.E R11, desc[UR14][R4.64+0x4] ;  /* 0x0000040e040b7981 */ /* 0x000ee2000c1e1900 */
[----:B-1----:R-:W-:Y:S01]  /*0e40*/  IMAD.WIDE.U32 R6, R3, 0x4, R6 ;  /* 0x0000000403067825 */ /* 0x002fe200078e0006 */
[C---:B--2---:R-:W-:Y:S02]  /*0e50*/  ISETP.GE.AND P0, PT, R0.reuse, R9, PT ;  /* 0x000000090000720c */ /* 0x044fe40003f06270 */
[----:B---3--:R-:W-:-:S11]  /*0e60*/  ISETP.GE.AND P1, PT, R0, R11, PT ;  /* 0x0000000b0000720c */ /* 0x008fd60003f26270 */
[----:B------:R-:W2:Y:S01]  /*0e70*/  @!P0 LDG.E R11, desc[UR14][R6.64] ;  /* 0x0000000e060b8981 */ /* 0x000ea2000c1e1900 */
[----:B------:R-:W0:Y:S03]  /*0e80*/  @!P0 LDC.64 R8, c[0x0][0x398] ;  /* 0x0000e600ff088b82 */ /* 0x000e260000000a00 */
[----:B------:R-:W3:Y:S05]  /*0e90*/  @!P1 LDG.E R13, desc[UR14][R6.64+0x4] ;  /* 0x0000040e060d9981 */ /* 0x000eea000c1e1900 */
[----:B------:R-:W1:Y:S08]  /*0ea0*/  @!P1 LDC.64 R14, c[0x0][0x398] ;  /* 0x0000e600ff0e9b82 */ /* 0x000e700000000a00 */
[----:B------:R-:W4:Y:S08]  /*0eb0*/  @!P1 LDC.64 R16, c[0x0][0x3a0] ;  /* 0x0000e800ff109b82 */ /* 0x000f300000000a00 */
[----:B------:R-:W5:Y:S01]  /*0ec0*/  @!P1 LDC.64 R4, c[0x0][0x3b0] ;  /* 0x0000ec00ff049b82 */ /* 0x000f620000000a00 */
[----:B--2---:R-:W-:-:S07]  /*0ed0*/  @!P0 IADD3 R19, PT, PT, R0, R11, RZ ;  /* 0x0000000b00138210 */ /* 0x004fce0007ffe0ff */
[----:B------:R-:W2:Y:S01]  /*0ee0*/  @!P0 LDC.64 R10, c[0x0][0x3a0] ;  /* 0x0000e800ff0a8b82 */ /* 0x000ea20000000a00 */
[----:B---3--:R-:W-:Y:S01]  /*0ef0*/  @!P1 IADD3 R21, PT, PT, R0, R13, RZ ;  /* 0x0000000d00159210 */ /* 0x008fe20007ffe0ff */
[----:B0-----:R-:W-:-:S04]  /*0f00*/  @!P0 IMAD.WIDE R8, R19, 0x4, R8 ;  /* 0x0000000413088825 */ /* 0x001fc800078e0208 */
[----:B-1----:R-:W-:Y:S02]  /*0f10*/  @!P1 IMAD.WIDE R14, R21, 0x4, R14 ;  /* 0x00000004150e9825 */ /* 0x002fe400078e020e */
[----:B------:R-:W0:Y:S01]  /*0f20*/  @!P0 LDC.64 R12, c[0x0][0x3b0] ;  /* 0x0000ec00ff0c8b82 */ /* 0x000e220000000a00 */
[----:B------:R-:W0:Y:S04]  /*0f30*/  @!P0 LDG.E R9, desc[UR14][R8.64] ;  /* 0x0000000e08098981 */ /* 0x000e28000c1e1900 */
[----:B------:R-:W5:Y:S01]  /*0f40*/  @!P1 LDG.E R15, desc[UR14][R14.64] ;  /* 0x0000000e0e0f9981 */ /* 0x000f62000c1e1900 */
[----:B--2---:R-:W-:-:S06]  /*0f50*/  @!P0 IMAD.WIDE R6, R19, 0x4, R10 ;  /* 0x0000000413068825 */ /* 0x004fcc00078e020a */
[----:B------:R-:W2:Y:S01]  /*0f60*/  @!P0 LDG.E R7, desc[UR14][R6.64] ;  /* 0x0000000e06078981 */ /* 0x000ea2000c1e1900 */
[----:B0-----:R-:W-:-:S04]  /*0f70*/  @!P0 IMAD.WIDE R10, R9, 0x4, R12 ;  /* 0x00000004090a8825 */ /* 0x001fc800078e020c */
[----:B----4-:R-:W-:Y:S02]  /*0f80*/  @!P1 IMAD.WIDE R12, R21, 0x4, R16 ;  /* 0x00000004150c9825 */ /* 0x010fe400078e0210 */
[----:B------:R-:W2:Y:S02]  /*0f90*/  @!P0 LDG.E R10, desc[UR14][R10.64] ;  /* 0x0000000e0a0a8981 */ /* 0x000ea4000c1e1900 */
[----:B-----5:R-:W-:Y:S02]  /*0fa0*/  @!P1 IMAD.WIDE R4, R15, 0x4, R4 ;  /* 0x000000040f049825 */ /* 0x020fe400078e0204 */
[----:B------:R-:W3:Y:S04]  /*0fb0*/  @!P1 LDG.E R13, desc[UR14][R12.64] ;  /* 0x0000000e0c0d9981 */ /* 0x000ee8000c1e1900 */
[----:B------:R-:W3:Y:S01]  /*0fc0*/  @!P1 LDG.E R4, desc[UR14][R4.64] ;  /* 0x0000000e04049981 */ /* 0x000ee2000c1e1900 */
[----:B------:R-:W-:Y:S01]  /*0fd0*/  IADD3 R3, PT, PT, R3, 0x2, RZ ;  /* 0x0000000203037810 */ /* 0x000fe20007ffe0ff */
[----:B--2---:R-:W-:-:S04]  /*0fe0*/  @!P0 FFMA R2, R7, R10, R2 ;  /* 0x0000000a07028223 */ /* 0x004fc80000000002 */
[----:B---3--:R-:W-:-:S07]  /*0ff0*/  @!P1 FFMA R2, R13, R4, R2 ;  /* 0x000000040d029223 */ /* 0x008fce0000000002 */
.L_x_4:
[----:B------:R-:W-:Y:S05]  /*1000*/  BRA.U UP1, `(.L_x_0) ;  /* 0x0000000101487547 */ /* 0x000fea000b800000 */
[----:B------:R-:W0:Y:S02]  /*1010*/  LDC.64 R4, c[0x0][0x390] ;  /* 0x0000e400ff047b82 */ /* 0x000e240000000a00 */
[----:B0-----:R-:W-:-:S06]  /*1020*/  IMAD.WIDE.U32 R4, R3, 0x4, R4 ;  /* 0x0000000403047825 */ /* 0x001fcc00078e0004 */
[----:B------:R-:W2:Y:S02]  /*1030*/  LDG.E R5, desc[UR14][R4.64] ;  /* 0x0000000e04057981 */ /* 0x000ea4000c1e1900 */
[----:B--2---:R-:W-:-:S13]  /*1040*/  ISETP.GE.AND P0, PT, R0, R5, PT ;  /* 0x000000050000720c */ /* 0x004fda0003f06270 */
[----:B------:R-:W0:Y:S08]  /*1050*/  @!P0 LDC.64 R6, c[0x0][0x388] ;  /* 0x0000e200ff068b82 */ /* 0x000e300000000a00 */
[----:B------:R-:W1:Y:S08]  /*1060*/  @!P0 LDC.64 R8, c[0x0][0x398] ;  /* 0x0000e600ff088b82 */ /* 0x000e700000000a00 */
[----:B------:R-:W2:Y:S01]  /*1070*/  @!P0 LDC.64 R10, c[0x0][0x3a0] ;  /* 0x0000e800ff0a8b82 */ /* 0x000ea20000000a00 */
[----:B0-----:R-:W-:-:S07]  /*1080*/  @!P0 IMAD.WIDE.U32 R6, R3, 0x4, R6 ;  /* 0x0000000403068825 */ /* 0x001fce00078e0006 */
[----:B------:R-:W0:Y:S01]  /*1090*/  @!P0 LDC.64 R12, c[0x0][0x3b0] ;  /* 0x0000ec00ff0c8b82 */ /* 0x000e220000000a00 */
[----:B------:R-:W3:Y:S02]  /*10a0*/  @!P0 LDG.E R7, desc[UR14][R6.64] ;  /* 0x0000000e06078981 */ /* 0x000ee4000c1e1900 */
[----:B---3--:R-:W-:-:S05]  /*10b0*/  @!P0 IADD3 R3, PT, PT, R0, R7, RZ ;  /* 0x0000000700038210 */ /* 0x008fca0007ffe0ff */
[----:B-1----:R-:W-:-:S06]  /*10c0*/  @!P0 IMAD.WIDE R8, R3, 0x4, R8 ;  /* 0x0000000403088825 */ /* 0x002fcc00078e0208 */
[----:B------:R-:W0:Y:S01]  /*10d0*/  @!P0 LDG.E R9, desc[UR14][R8.64] ;  /* 0x0000000e08098981 */ /* 0x000e22000c1e1900 */
[----:B--2---:R-:W-:-:S06]  /*10e0*/  @!P0 IMAD.WIDE R4, R3, 0x4, R10 ;  /* 0x0000000403048825 */ /* 0x004fcc00078e020a */
[----:B------:R-:W2:Y:S01]  /*10f0*/  @!P0 LDG.E R5, desc[UR14][R4.64] ;  /* 0x0000000e04058981 */ /* 0x000ea2000c1e1900 */
[----:B0-----:R-:W-:-:S06]  /*1100*/  @!P0 IMAD.WIDE R10, R9, 0x4, R12 ;  /* 0x00000004090a8825 */ /* 0x001fcc00078e020c */
[----:B------:R-:W2:Y:S02]  /*1110*/  @!P0 LDG.E R10, desc[UR14][R10.64] ;  /* 0x0000000e0a0a8981 */ /* 0x000ea4000c1e1900 */
[----:B--2---:R-:W-:-:S07]  /*1120*/  @!P0 FFMA R2, R5, R10, R2 ;  /* 0x0000000a05028223 */ /* 0x004fce0000000002 */
.L_x_0:
[----:B------:R-:W0:Y:S08]  /*1130*/  LDC.64 R4, c[0x0][0x3a8] ;  /* 0x0000ea00ff047b82 */ /* 0x000e300000000a00 */
[----:B------:R-:W1:Y:S01]  /*1140*/  LDC.64 R6, c[0x0][0x3b8] ;  /* 0x0000ee00ff067b82 */ /* 0x000e620000000a00 */
[----:B0-----:R-:W-:-:S06]  /*1150*/  IMAD.WIDE R4, R0, 0x4, R4 ;  /* 0x0000000400047825 */ /* 0x001fcc00078e0204 */
[----:B------:R-:W1:Y:S02]  /*1160*/  LDG.E R5, desc[UR14][R4.64] ;  /* 0x0000000e04057981 */ /* 0x000e64000c1e1900 */
[----:B-1----:R-:W-:-:S05]  /*1170*/  IMAD.WIDE R6, R5, 0x4, R6 ;  /* 0x0000000405067825 */ /* 0x002fca00078e0206 */
[----:B------:R-:W-:Y:S01]  /*1180*/  STG.E desc[UR14][R6.64], R2 ;  /* 0x0000000206007986 */ /* 0x000fe2000c10190e */
[----:B------:R-:W-:Y:S05]  /*1190*/  EXIT ;  /* 0x000000000000794d */ /* 0x000fea0003800000 */
.L_x_5:
[----:B------:R-:W-:-:S00]  /*11a0*/  BRA `(.L_x_5) ;  /* 0xfffffffc00fc7947 */ /* 0x000fc0000383ffff */
[----:B------:R-:W-:-:S00]  /*11b0*/  NOP ;  /* 0x0000000000007918 */ /* 0x000fc00000000000 */
        /* <DEDUP_REMOVED lines=12> */
.L_x_13:


//--------------------- .text._Z15spmv_ell_kerneliiPKiPKfS2_Pf --------------------------
	.section	.text._Z15spmv_ell_kerneliiPKiPKfS2_Pf,"ax",@progbits
	.align	128
        .global         _Z15spmv_ell_kerneliiPKiPKfS2_Pf
        .type           _Z15spmv_ell_kerneliiPKiPKfS2_Pf,@function
        .size           _Z15spmv_ell_kerneliiPKiPKfS2_Pf,(.L_x_14 - _Z15spmv_ell_kerneliiPKiPKfS2_Pf)
        .other          _Z15spmv_ell_kerneliiPKiPKfS2_Pf,@"STO_CUDA_ENTRY STV_DEFAULT"
_Z15spmv_ell_kerneliiPKiPKfS2_Pf:
.text._Z15spmv_ell_kerneliiPKiPKfS2_Pf:
        /* <DEDUP_REMOVED lines=13> */
[----:B------:R-:W-:Y:S02]  /*00d0*/  UISETP.GE.U32.AND UP1, UPT, UR9, 0x10, UPT ;  /* 0x000000100900788c */ /* 0x000fe4000bf26070 */
[----:B------:R-:W-:Y:S01]  /*00e0*/  IMAD R3, R0, UR9, RZ ;  /* 0x0000000900037c24 */ /* 0x000fe2000f8e02ff */
[----:B------:R-:W-:Y:S01]  /*00f0*/  ULOP3.LUT UR14, UR9, 0xf, URZ, 0xc0, !UPT ;  /* 0x0000000f090e7892 */ /* 0x000fe2000f8ec0ff */
[----:B------:R-:W-:Y:S01]  /*0100*/  MOV R21, RZ ;  /* 0x000000ff00157202 */ /* 0x000fe20000000f00 */
[----:B------:R-:W-:Y:S02]  /*0110*/  UMOV UR4, URZ ;  /* 0x000000ff00047c82 */ /* 0x000fe40008000000 */
[----:B------:R-:W-:Y:S02]  /*0120*/  UISETP.NE.AND UP0, UPT, UR14, URZ, UPT ;  /* 0x000000ff0e00728c */ /* 0x000fe4000bf05270 */
[----:B------:R-:W-:Y:S09]  /*0130*/  BRA.U !UP1, `(.L_x_7) ;  /* 0x0000000509947547 */ /* 0x000ff2000b800000 */
[----:B------:R-:W0:Y:S01]  /*0140*/  LDCU.64 UR10, c[0x0][0x390] ;  /* 0x00007200ff0a77ac */ /* 0x000e220008000a00 */
[----:B------:R-:W-:Y:S02]  /*0150*/  MOV R21, RZ ;  /* 0x000000ff00157202 */ /* 0x000fe40000000f00 */
[----:B------:R-:W-:Y:S01]  /*0160*/  MOV R2, R3 ;  /* 0x0000000300027202 */ /* 0x000fe20000000f00 */
[----:B------:R-:W1:Y:S01]  /*0170*/  LDCU.64 UR12, c[0x0][0x388] ;  /* 0x00007100ff0c77ac */ /* 0x000e620008000a00 */
[----:B------:R-:W-:Y:S02]  /*0180*/  ULOP3.LUT UR4, UR9, 0x7ffffff0, URZ, 0xc0, !UPT ;  /* 0x7ffffff009047892 */ /* 0x000fe4000f8ec0ff */
[----:B0-----:R-:W-:Y:S02]  /*0190*/  UIADD3 UR7, UP1, UPT, UR10, 0x20, URZ ;  /* 0x000000200a077890 */ /* 0x001fe4000ff3e0ff */
[----:B------:R-:W-:Y:S02]  /*01a0*/  UIADD3 UR10, UPT, UPT, -UR4, URZ, URZ ;  /* 0x000000ff040a7290 */ /* 0x000fe4000fffe1ff */
[----:B-1----:R-:W-:-:S02]  /*01b0*/  UIADD3 UR5, UP2, UPT, UR12, 0x20, URZ ;  /* 0x000000200c057890 */ /* 0x002fc4000ff5e0ff */
[----:B------:R-:W-:Y:S02]  /*01c0*/  UIADD3.X UR8, UPT, UPT, URZ, UR11, URZ, UP1, !UPT ;  /* 0x0000000bff087290 */ /* 0x000fe40008ffe4ff */
[----:B------:R-:W-:-:S12]  /*01d0*/  UIADD3.X UR6, UPT, UPT, URZ, UR13, URZ, UP2, !UPT ;  /* 0x0000000dff067290 */ /* 0x000fd800097fe4ff */
.L_x_8:
[----:B------:R-:W-:Y:S01]  /*01e0*/  MOV R12, UR5 ;  /* 0x00000005000c7c02 */ /* 0x000fe20008000f00 */
[----:B------:R-:W0:Y:S01]  /*01f0*/  LDC.64 R14, c[0x0][0x398] ;  /* 0x0000e600ff0e7b82 */ /* 0x000e220000000a00 */
[----:B------:R-:W-:-:S03]  /*0200*/  MOV R13, UR6 ;  /* 0x00000006000d7c02 */ /* 0x000fc60008000f00 */
[----:B------:R-:W-:-:S05]  /*0210*/  IMAD.WIDE R12, R2, 0x4, R12 ;  /* 0x00000004020c7825 */ /* 0x000fca00078e020c */
[----:B------:R-:W0:Y:S04]  /*0220*/  LDG.E R17, desc[UR16][R12.64+-0x20] ;  /* 0xffffe0100c117981 */ /* 0x000e28000c1e1900 */
[----:B------:R-:W2:Y:S04]  /*0230*/  LDG.E R11, desc[UR16][R12.64+-0x1c] ;  /* 0xffffe4100c0b7981 */ /* 0x000ea8000c1e1900 */
[----:B------:R-:W3:Y:S04]  /*0240*/  LDG.E R5, desc[UR16][R12.64+-0x18] ;  /* 0xffffe8100c057981 */ /* 0x000ee8000c1e1900 */
[----:B------:R-:W4:Y:S04]  /*0250*/  LDG.E R29, desc[UR16][R12.64+-0x14] ;  /* 0xffffec100c1d7981 */ /* 0x000f28000c1e1900 */
[----:B------:R-:W5:Y:S04]  /*0260*/  LDG.E R23, desc[UR16][R12.64+-0x10] ;  /* 0xfffff0100c177981 */ /* 0x000f68000c1e1900 */
[----:B------:R-:W3:Y:S01]  /*0270*/  LDG.E R7, desc[UR16][R12.64+-0xc] ;  /* 0xfffff4100c077981 */ /* 0x000ee2000c1e1900 */
[----:B------:R-:W-:-:S02]  /*0280*/  MOV R26, UR7 ;  /* 0x00000007001a7c02 */ /* 0x000fc40008000f00 */
[----:B------:R-:W-:Y:S01]  /*0290*/  MOV R27, UR8 ;  /* 0x00000008001b7c02 */ /* 0x000fe20008000f00 */
[----:B------:R-:W3:Y:S02]  /*02a0*/  LDG.E R9, desc[UR16][R12.64+-0x8] ;  /* 0xfffff8100c097981 */ /* 0x000ee4000c1e1900 */
[----:B------:R-:W-:-:S05]  /*02b0*/  IMAD.WIDE R26, R2, 0x4, R26 ;  /* 0x00000004021a7825 */ /* 0x000fca00078e021a */
[----:B------:R-:W3:Y:S04]  /*02c0*/  LDG.E R20, desc[UR16][R26.64+-0x20] ;  /* 0xffffe0101a147981 */ /* 0x000ee8000c1e1900 */
[----:B------:R-:W3:Y:S04]  /*02d0*/  LDG.E R24, desc[UR16][R26.64+-0x1c] ;  /* 0xffffe4101a187981 */ /* 0x000ee8000c1e1900 */
[----:B------:R-:W3:Y:S04]  /*02e0*/  LDG.E R25, desc[UR16][R26.64+-0x18] ;  /* 0xffffe8101a197981 */ /* 0x000ee8000c1e1900 */
[----:B------:R-:W3:Y:S04]  /*02f0*/  LDG.E R6, desc[UR16][R26.64+-0x14] ;  /* 0xffffec101a067981 */ /* 0x000ee8000c1e1900 */
[----:B------:R-:W3:Y:S01]  /*0300*/  LDG.E R8, desc[UR16][R26.64+-0x10] ;  /* 0xfffff0101a087981 */ /* 0x000ee2000c1e1900 */
[----:B0-----:R-:W-:-:S05]  /*0310*/  IMAD.WIDE R16, R17, 0x4, R14 ;  /* 0x0000000411107825 */ /* 0x001fca00078e020e */
[----:B------:R-:W3:Y:S01]  /*0320*/  LDG.E R18, desc[UR16][R16.64] ;  /* 0x0000001010127981 */ /* 0x000ee2000c1e1900 */
[----:B--2---:R-:W-:-:S05]  /*0330*/  IMAD.WIDE R10, R11, 0x4, R14 ;  /* 0x000000040b0a7825 */ /* 0x004fca00078e020e */
[----:B------:R3:W2:Y:S01]  /*0340*/  LDG.E R19, desc[UR16][R10.64] ;  /* 0x000000100a137981 */ /* 0x0006a2000c1e1900 */
[----:B----4-:R-:W-:-:S03]  /*0350*/  IMAD.WIDE R28, R29, 0x4, R14 ;  /* 0x000000041d1c7825 */ /* 0x010fc600078e020e */
[----:B------:R-:W4:Y:S01]  /*0360*/  LDG.E R16, desc[UR16][R26.64+-0x8] ;  /* 0xfffff8101a107981 */ /* 0x000f22000c1e1900 */
[----:B-----5:R-:W-:-:S03]  /*0370*/  IMAD.WIDE R22, R23, 0x4, R14 ;  /* 0x0000000417167825 */ /* 0x020fc600078e020e */
[----:B------:R-:W5:Y:S01]  /*0380*/  LDG.E R17, desc[UR16][R12.64+-0x4] ;  /* 0xfffffc100c117981 */ /* 0x000f62000c1e1900 */
[----:B---3--:R-:W-:-:S03]  /*0390*/  IMAD.WIDE R10, R5, 0x4, R14 ;  /* 0x00000004050a7825 */ /* 0x008fc600078e020e */
[----:B------:R0:W3:Y:S04]  /*03a0*/  LDG.E R5, desc[UR16][R28.64] ;  /* 0x000000101c057981 */ /* 0x0000e8000c1e1900 */
[----:B------:R-:W4:Y:S01]  /*03b0*/  LDG.E R4, desc[UR16][R10.64] ;  /* 0x000000100a047981 */ /* 0x000f22000c1e1900 */
[----:B0-----:R-:W-:-:S03]  /*03c0*/  IMAD.WIDE R28, R7, 0x4, R14 ;  /* 0x00000004071c7825 */ /* 0x001fc600078e020e */
[----:B------:R0:W5:Y:S04]  /*03d0*/  LDG.E R7, desc[UR16][R22.64] ;  /* 0x0000001016077981 */ /* 0x000168000c1e1900 */
[----:B------:R-:W5:Y:S01]  /*03e0*/  LDG.E R10, desc[UR16][R26.64+-0xc] ;  /* 0xfffff4101a0a7981 */ /* 0x000f62000c1e1900 */
[----:B0-----:R-:W-:-:S03]  /*03f0*/  IMAD.WIDE R22, R9, 0x4, R14 ;  /* 0x0000000409167825 */ /* 0x001fc600078e020e */
[----:B------:R-:W5:Y:S04]  /*0400*/  LDG.E R9, desc[UR16][R28.64] ;  /* 0x000000101c097981 */ /* 0x000f68000c1e1900 */
[----:B------:R-:W5:Y:S04]  /*0410*/  LDG.E R11, desc[UR16][R22.64] ;  /* 0x00000010160b7981 */ /* 0x000f68000c1e1900 */
[----:B------:R-:W5:Y:S04]  /*0420*/  LDG.E R29, desc[UR16][R12.64] ;  /* 0x000000100c1d7981 */ /* 0x000f68000c1e1900 */
[----:B------:R-:W5:Y:S01]  /*0430*/  LDG.E R23, desc[UR16][R12.64+0x14] ;  /* 0x000014100c177981 */ /* 0x000f62000c1e1900 */
[----:B------:R-:W-:-:S03]  /*0440*/  FFMA R21, R20, R18, R21 ;  /* 0x0000001214157223 */ /* 0x000fc60000000015 */
[----:B------:R-:W5:Y:S04]  /*0450*/  LDG.E R20, desc[UR16][R12.64+0x4] ;  /* 0x000004100c147981 */ /* 0x000f68000c1e1900 */
[----:B------:R-:W5:Y:S01]  /*0460*/  LDG.E R18, desc[UR16][R12.64+0x8] ;  /* 0x000008100c127981 */ /* 0x000f62000c1e1900 */
[----:B--2---:R-:W-:-:S03]  /*0470*/  FFMA R24, R24, R19, R21 ;  /* 0x0000001318187223 */ /* 0x004fc60000000015 */
[----:B------:R-:W2:Y:S04]  /*0480*/  LDG.E R19, desc[UR16][R12.64+0xc] ;  /* 0x00000c100c137981 */ /* 0x000ea8000c1e1900 */
[----:B------:R-:W2:Y:S01]  /*0490*/  LDG.E R21, desc[UR16][R12.64+0x10] ;  /* 0x000010100c157981 */ /* 0x000ea2000c1e1900 */
[----:B----4-:R-:W-:-:S03]  /*04a0*/  FFMA R24, R25, R4, R24 ;  /* 0x0000000419187223 */ /* 0x010fc60000000018 */
[----:B------:R-:W4:Y:S04]  /*04b0*/  LDG.E R25, desc[UR16][R12.64+0x18] ;  /* 0x000018100c197981 */ /* 0x000f28000c1e1900 */
[----:B------:R-:W4:Y:S01]  /*04c0*/  LDG.E R4, desc[UR16][R12.64+0x1c] ;  /* 0x00001c100c047981 */ /* 0x000f22000c1e1900 */
[----:B---3--:R-:W-:-:S03]  /*04d0*/  FFMA R5, R6, R5, R24 ;  /* 0x0000000506057223 */ /* 0x008fc60000000018 */
[----:B------:R-:W3:Y:S01]  /*04e0*/  LDG.E R6, desc[UR16][R26.64+-0x4] ;  /* 0xfffffc101a067981 */ /* 0x000ee2000c1e1900 */
[----:B-----5:R-:W-:-:S03]  /*04f0*/  FFMA R5, R8, R7, R5 ;  /* 0x0000000708057223 */ /* 0x020fc60000000005 */
[----:B------:R-:W5:Y:S04]  /*0500*/  LDG.E R7, desc[UR16][R26.64] ;  /* 0x000000101a077981 */ /* 0x000f68000c1e1900 */
[----:B------:R-:W5:Y:S01]  /*0510*/  LDG.E R8, desc[UR16][R26.64+0x4] ;  /* 0x000004101a087981 */ /* 0x000f62000c1e1900 */
[----:B------:R-:W-:-:S03]  /*0520*/  FFMA R5, R10, R9, R5 ;  /* 0x000000090a057223 */ /* 0x000fc60000000005 */
[----:B------:R-:W5:Y:S01]  /*0530*/  LDG.E R9, desc[UR16][R26.64+0x8] ;  /* 0x000008101a097981 */ /* 0x000f62000c1e1900 */
[----:B------:R-:W-:Y:S01]  /*0540*/  FFMA R5, R16, R11, R5 ;  /* 0x0000000b10057223 */ /* 0x000fe20000000005 */
[--C-:B------:R-:W-:Y:S02]  /*0550*/  IMAD.WIDE R16, R17, 0x4, R14.reuse ;  /* 0x0000000411107825 */ /* 0x100fe400078e020e */
[----:B------:R-:W5:Y:S04]  /*0560*/  LDG.E R10, desc[UR16][R26.64+0xc] ;  /* 0x00000c101a0a7981 */ /* 0x000f68000c1e1900 */
[----:B------:R-:W5:Y:S01]  /*0570*/  LDG.E R11, desc[UR16][R26.64+0x10] ;  /* 0x000010101a0b7981 */ /* 0x000f62000c1e1900 */
[----:B------:R-:W-:-:S03]  /*0580*/  IMAD.WIDE R28, R29, 0x4, R14 ;  /* 0x000000041d1c7825 */ /* 0x000fc600078e020e */
[----:B------:R-:W5:Y:S04]  /*0590*/  LDG.E R12, desc[UR16][R26.64+0x14] ;  /* 0x000014101a0c7981 */ /* 0x000f68000c1e1900 */
[----:B------:R-:W5:Y:S04]  /*05a0*/  LDG.E R13, desc[UR16][R26.64+0x18] ;  /* 0x000018101a0d7981 */ /* 0x000f68000c1e1900 */
[----:B------:R-:W5:Y:S04]  /*05b0*/  LDG.E R28, desc[UR16][R28.64] ;  /* 0x000000101c1c7981 */ /* 0x000f68000c1e1900 */
[----:B------:R-:W5:Y:S04]  /*05c0*/  LDG.E R26, desc[UR16][R26.64+0x1c] ;  /* 0x00001c101a1a7981 */ /* 0x000f68000c1e1900 */
[----:B------:R0:W3:Y:S01]  /*05d0*/  LDG.E R27, desc[UR16][R16.64] ;  /* 0x00000010101b7981 */ /* 0x0000e2000c1e1900 */
[----:B------:R-:W-:-:S06]  /*05e0*/  IMAD.WIDE R22, R23, 0x4, R14 ;  /* 0x0000000417167825 */ /* 0x000fcc00078e020e */
[----:B------:R-:W5:Y:S01]  /*05f0*/  LDG.E R23, desc[UR16][R22.64] ;  /* 0x0000001016177981 */ /* 0x000f62000c1e1900 */
[----:B0-----:R-:W-:-:S05]  /*0600*/  IMAD.WIDE R16, R20, 0x4, R14 ;  /* 0x0000000414107825 */ /* 0x001fca00078e020e */
[----:B------:R0:W5:Y:S02]  /*0610*/  LDG.E R29, desc[UR16][R16.64] ;  /* 0x00000010101d7981 */ /* 0x000164000c1e1900 */
[----:B0-----:R-:W-:-:S04]  /*0620*/  IMAD.WIDE R16, R18, 0x4, R14 ;  /* 0x0000000412107825 */ /* 0x001fc800078e020e */
[--C-:B--2---:R-:W-:Y:S02]  /*0630*/  IMAD.WIDE R18, R19, 0x4, R14.reuse ;  /* 0x0000000413127825 */ /* 0x104fe400078e020e */
[----:B------:R-:W2:Y:S02]  /*0640*/  LDG.E R16, desc[UR16][R16.64] ;  /* 0x0000001010107981 */ /* 0x000ea4000c1e1900 */
[--C-:B------:R-:W-:Y:S02]  /*0650*/  IMAD.WIDE R20, R21, 0x4, R14.reuse ;  /* 0x0000000415147825 */ /* 0x100fe400078e020e */
[----:B------:R-:W2:Y:S02]  /*0660*/  LDG.E R19, desc[UR16][R18.64] ;  /* 0x0000001012137981 */ /* 0x000ea4000c1e1900 */
[--C-:B----4-:R-:W-:Y:S02]  /*0670*/  IMAD.WIDE R24, R25, 0x4, R14.reuse ;  /* 0x0000000419187825 */ /* 0x110fe400078e020e */
[----:B------:R-:W4:Y:S02]  /*0680*/  LDG.E R20, desc[UR16][R20.64] ;  /* 0x0000001014147981 */ /* 0x000f24000c1e1900 */
[----:B------:R-:W-:-:S02]  /*0690*/  IMAD.WIDE R14, R4, 0x4, R14 ;  /* 0x00000004040e7825 */ /* 0x000fc400078e020e */
[----:B------:R-:W4:Y:S04]  /*06a0*/  LDG.E R24, desc[UR16][R24.64] ;  /* 0x0000001018187981 */ /* 0x000f28000c1e1900 */
[----:B------:R-:W4:Y:S01]  /*06b0*/  LDG.E R15, desc[UR16][R14.64] ;  /* 0x000000100e0f7981 */ /* 0x000f22000c1e1900 */
[----:B------:R-:W-:-:S04]  /*06c0*/  UIADD3 UR10, UPT, UPT, UR10, 0x10, URZ ;  /* 0x000000100a0a7890 */ /* 0x000fc8000fffe0ff */
[----:B------:R-:W-:Y:S01]  /*06d0*/  UISETP.NE.AND UP1, UPT, UR10, URZ, UPT ;  /* 0x000000ff0a00728c */ /* 0x000fe2000bf25270 */
[----:B------:R-:W-:Y:S01]  /*06e0*/  IADD3 R2, PT, PT, R2, 0x10, RZ ;  /* 0x0000001002027810 */ /* 0x000fe20007ffe0ff */
[----:B---3--:R-:W-:-:S04]  /*06f0*/  FFMA R6, R6, R27, R5 ;  /* 0x0000001b06067223 */ /* 0x008fc80000000005 */
[----:B-----5:R-:W-:-:S04]  /*0700*/  FFMA R7, R7, R28, R6 ;  /* 0x0000001c07077223 */ /* 0x020fc80000000006 */
[----:B------:R-:W-:-:S04]  /*0710*/  FFMA R8, R8, R29, R7 ;  /* 0x0000001d08087223 */ /* 0x000fc80000000007 */
[----:B--2---:R-:W-:-:S04]  /*0720*/  FFMA R9, R9, R16, R8 ;  /* 0x0000001009097223 */ /* 0x004fc80000000008 */
[----:B------:R-:W-:-:S04]  /*0730*/  FFMA R10, R10, R19, R9 ;  /* 0x000000130a0a7223 */ /* 0x000fc80000000009 */
[----:B----4-:R-:W-:-:S04]  /*0740*/  FFMA R11, R11, R20, R10 ;  /* 0x000000140b0b7223 */ /* 0x010fc8000000000a */
[----:B------:R-:W-:-:S04]  /*0750*/  FFMA R12, R12, R23, R11 ;  /* 0x000000170c0c7223 */ /* 0x000fc8000000000b */
[----:B------:R-:W-:-:S04]  /*0760*/  FFMA R13, R13, R24, R12 ;  /* 0x000000180d0d7223 */ /* 0x000fc8000000000c */
[----:B------:R-:W-:Y:S01]  /*0770*/  FFMA R21, R26, R15, R13 ;  /* 0x0000000f1a157223 */ /* 0x000fe2000000000d */
[----:B------:R-:W-:Y:S06]  /*0780*/  BRA.U UP1, `(.L_x_8) ;  /* 0xfffffff901947547 */ /* 0x000fec000b83ffff */
.L_x_7:
[----:B------:R-:W-:Y:S05]  /*0790*/  BRA.U !UP0, `(.L_x_6) ;  /* 0x0000000508907547 */ /* 0x000fea000b800000 */
[----:B------:R-:W-:Y:S02]  /*07a0*/  UISETP.GE.U32.AND UP0, UPT, UR14, 0x8, UPT ;  /* 0x000000080e00788c */ /* 0x000fe4000bf06070 */
[----:B------:R-:W-:-:S04]  /*07b0*/  ULOP3.LUT UR6, UR9, 0x7, URZ, 0xc0, !UPT ;  /* 0x0000000709067892 */ /* 0x000fc8000f8ec0ff */
[----:B------:R-:W-:-:S03]  /*07c0*/  UISETP.NE.AND UP1, UPT, UR6, URZ, UPT ;  /* 0x000000ff0600728c */ /* 0x000fc6000bf25270 */
[----:B------:R-:W-:Y:S08]  /*07d0*/  BRA.U !UP0, `(.L_x_9) ;  /* 0x0000000108bc7547 */ /* 0x000ff0000b800000 */
[----:B------:R-:W0:Y:S01]  /*07e0*/  LDC.64 R26, c[0x0][0x388] ;  /* 0x0000e200ff1a7b82 */ /* 0x000e220000000a00 */
[----:B------:R-:W-:-:S07]  /*07f0*/  IADD3 R17, PT, PT, R3, UR4, RZ ;  /* 0x0000000403117c10 */ /* 0x000fce000fffe0ff */
[----:B------:R-:W1:Y:S08]  /*0800*/  LDC.64 R6, c[0x0][0x398] ;  /* 0x0000e600ff067b82 */ /* 0x000e700000000a00 */
[----:B------:R-:W2:Y:S01]  /*0810*/  LDC.64 R4, c[0x0][0x390] ;  /* 0x0000e400ff047b82 */ /* 0x000ea20000000a00 */
[----:B0-----:R-:W-:-:S05]  /*0820*/  IMAD.WIDE R26, R17, 0x4, R26 ;  /* 0x00000004111a7825 */ /* 0x001fca00078e021a */
[----:B------:R-:W1:Y:S04]  /*0830*/  LDG.E R29, desc[UR16][R26.64] ;  /* 0x000000101a1d7981 */ /* 0x000e68000c1e1900 */
[----:B------:R-:W3:Y:S04]  /*0840*/  LDG.E R25, desc[UR16][R26.64+0x4] ;  /* 0x000004101a197981 */ /* 0x000ee8000c1e1900 */
[----:B------:R-:W4:Y:S04]  /*0850*/  LDG.E R23, desc[UR16][R26.64+0x8] ;  /* 0x000008101a177981 */ /* 0x000f28000c1e1900 */
[----:B------:R-:W5:Y:S04]  /*0860*/  LDG.E R9, desc[UR16][R26.64+0xc] ;  /* 0x00000c101a097981 */ /* 0x000f68000c1e1900 */
[----:B------:R-:W5:Y:S04]  /*0870*/  LDG.E R11, desc[UR16][R26.64+0x10] ;  /* 0x000010101a0b7981 */ /* 0x000f68000c1e1900 */
[----:B------:R-:W5:Y:S04]  /*0880*/  LDG.E R13, desc[UR16][R26.64+0x14] ;  /* 0x000014101a0d7981 */ /* 0x000f68000c1e1900 */
[----:B------:R-:W5:Y:S04]  /*0890*/  LDG.E R19, desc[UR16][R26.64+0x18] ;  /* 0x000018101a137981 */ /* 0x000f68000c1e1900 */
[----:B------:R-:W5:Y:S01]  /*08a0*/  LDG.E R15, desc[UR16][R26.64+0x1c] ;  /* 0x00001c101a0f7981 */ /* 0x000f62000c1e1900 */
[----:B--2---:R-:W-:-:S05]  /*08b0*/  IMAD.WIDE R4, R17, 0x4, R4 ;  /* 0x0000000411047825 */ /* 0x004fca00078e0204 */
[----:B------:R-:W2:Y:S04]  /*08c0*/  LDG.E R14, desc[UR16][R4.64] ;  /* 0x00000010040e7981 */ /* 0x000ea8000c1e1900 */
[----:B------:R-:W2:Y:S04]  /*08d0*/  LDG.E R20, desc[UR16][R4.64+0x4] ;  /* 0x0000041004147981 */ /* 0x000ea8000c1e1900 */
[----:B------:R-:W2:Y:S04]  /*08e0*/  LDG.E R22, desc[UR16][R4.64+0x8] ;  /* 0x0000081004167981 */ /* 0x000ea8000c1e1900 */
[----:B------:R-:W2:Y:S04]  /*08f0*/  LDG.E R26, desc[UR16][R4.64+0xc] ;  /* 0x00000c10041a7981 */ /* 0x000ea8000c1e1900 */
[----:B------:R-:W2:Y:S01]  /*0900*/  LDG.E R27, desc[UR16][R4.64+0x10] ;  /* 0x00001010041b7981 */ /* 0x000ea2000c1e1900 */
[----:B-1----:R-:W-:-:S04]  /*0910*/  IMAD.WIDE R28, R29, 0x4, R6 ;  /* 0x000000041d1c7825 */ /* 0x002fc800078e0206 */
[--C-:B---3--:R-:W-:Y:S01]  /*0920*/  IMAD.WIDE R24, R25, 0x4, R6.reuse ;  /* 0x0000000419187825 */ /* 0x108fe200078e0206 */
[----:B------:R-:W2:Y:S03]  /*0930*/  LDG.E R2, desc[UR16][R28.64] ;  /* 0x000000101c027981 */ /* 0x000ea6000c1e1900 */
[--C-:B----4-:R-:W-:Y:S02]  /*0940*/  IMAD.WIDE R16, R23, 0x4, R6.reuse ;  /* 0x0000000417107825 */ /* 0x110fe400078e0206 */
[----:B------:R-:W3:Y:S02]  /*0950*/  LDG.E R23, desc[UR16][R24.64] ;  /* 0x0000001018177981 */ /* 0x000ee4000c1e1900 */
[--C-:B-----5:R-:W-:Y:S02]  /*0960*/  IMAD.WIDE R8, R9, 0x4, R6.reuse ;  /* 0x0000000409087825 */ /* 0x120fe400078e0206 */
[----:B------:R-:W4:Y:S02]  /*0970*/  LDG.E R17, desc[UR16][R16.64] ;  /* 0x0000001010117981 */ /* 0x000f24000c1e1900 */
[----:B------:R-:W-:-:S02]  /*0980*/  IMAD.WIDE R10, R11, 0x4, R6 ;  /* 0x000000040b0a7825 */ /* 0x000fc400078e0206 */
[----:B------:R-:W5:Y:S02]  /*0990*/  LDG.E R9, desc[UR16][R8.64] ;  /* 0x0000001008097981 */ /* 0x000f64000c1e1900 */
[--C-:B------:R-:W-:Y:S02]  /*09a0*/  IMAD.WIDE R12, R13, 0x4, R6.reuse ;  /* 0x000000040d0c7825 */ /* 0x100fe400078e0206 */
[----:B------:R-:W5:Y:S02]  /*09b0*/  LDG.E R10, desc[UR16][R10.64] ;  /* 0x000000100a0a7981 */ /* 0x000f64000c1e1900 */
[--C-:B------:R-:W-:Y:S02]  /*09c0*/  IMAD.WIDE R18, R19, 0x4, R6.reuse ;  /* 0x0000000413127825 */ /* 0x100fe400078e0206 */
[----:B------:R-:W5:Y:S02]  /*09d0*/  LDG.E R13, desc[UR16][R12.64] ;  /* 0x000000100c0d7981 */ /* 0x000f64000c1e1900 */
[----:B------:R-:W-:-:S02]  /*09e0*/  IMAD.WIDE R6, R15, 0x4, R6 ;  /* 0x000000040f067825 */ /* 0x000fc400078e0206 */
[----:B------:R-:W5:Y:S04]  /*09f0*/  LDG.E R24, desc[UR16][R4.64+0x14] ;  /* 0x0000141004187981 */ /* 0x000f68000c1e1900 */
[----:B------:R-:W5:Y:S04]  /*0a00*/  LDG.E R18, desc[UR16][R18.64] ;  /* 0x0000001012127981 */ /* 0x000f68000c1e1900 */
[----:B------:R-:W5:Y:S04]  /*0a10*/  LDG.E R16, desc[UR16][R4.64+0x18] ;  /* 0x0000181004107981 */ /* 0x000f68000c1e1900 */
[----:B------:R-:W5:Y:S04]  /*0a20*/  LDG.E R8, desc[UR16][R4.64+0x1c] ;  /* 0x00001c1004087981 */ /* 0x000f68000c1e1900 */
[----:B------:R-:W5:Y:S01]  /*0a30*/  LDG.E R6, desc[UR16][R6.64] ;  /* 0x0000001006067981 */ /* 0x000f62000c1e1900 */
[----:B------:R-:W-:Y:S01]  /*0a40*/  UIADD3 UR4, UPT, UPT, UR4, 0x8, URZ ;  /* 0x0000000804047890 */ /* 0x000fe2000fffe0ff */
[----:B--2---:R-:W-:-:S04]  /*0a50*/  FFMA R21, R14, R2, R21 ;  /* 0x000000020e157223 */ /* 0x004fc80000000015 */
[----:B---3--:R-:W-:-:S04]  /*0a60*/  FFMA R21, R20, R23, R21 ;  /* 0x0000001714157223 */ /* 0x008fc80000000015 */
[----:B----4-:R-:W-:-:S04]  /*0a70*/  FFMA R17, R22, R17, R21 ;  /* 0x0000001116117223 */ /* 0x010fc80000000015 */
[----:B-----5:R-:W-:-:S04]  /*0a80*/  FFMA R26, R26, R9, R17 ;  /* 0x000000091a1a7223 */ /* 0x020fc80000000011 */
[----:B------:R-:W-:-:S04]  /*0a90*/  FFMA R27, R27, R10, R26 ;  /* 0x0000000a1b1b7223 */ /* 0x000fc8000000001a */
[----:B------:R-:W-:-:S04]  /*0aa0*/  FFMA R13, R24, R13, R27 ;  /* 0x0000000d180d7223 */ /* 0x000fc8000000001b */
[----:B------:R-:W-:-:S04]  /*0ab0*/  FFMA R13, R16, R18, R13 ;  /* 0x00000012100d7223 */ /* 0x000fc8000000000d */
[----:B------:R-:W-:-:S07]  /*0ac0*/  FFMA R21, R8, R6, R13 ;  /* 0x0000000608157223 */ /* 0x000fce000000000d */
.L_x_9:
[----:B------:R-:W-:Y:S05]  /*0ad0*/  BRA.U !UP1, `(.L_x_6) ;  /* 0x0000000109c07547 */ /* 0x000fea000b800000 */
[----:B------:R-:W-:Y:S02]  /*0ae0*/  UISETP.GE.U32.AND UP0, UPT, UR6, 0x4, UPT ;  /* 0x000000040600788c */ /* 0x000fe4000bf06070 */
[----:B------:R-:W-:-:S04]  /*0af0*/  ULOP3.LUT UR5, UR9, 0x3, URZ, 0xc0, !UPT ;  /* 0x0000000309057892 */ /* 0x000fc8000f8ec0ff */
[----:B------:R-:W-:-:S03]  /*0b00*/  UISETP.NE.AND UP1, UPT, UR5, URZ, UPT ;  /* 0x000000ff0500728c */ /* 0x000fc6000bf25270 */
[----:B------:R-:W-:Y:S08]  /*0b10*/  BRA.U !UP0, `(.L_x_10) ;  /* 0x00000001086c7547 */ /* 0x000ff0000b800000 */
[----:B------:R-:W0:Y:S01]  /*0b20*/  LDC.64 R4, c[0x0][0x388] ;  /* 0x0000e200ff047b82 */ /* 0x000e220000000a00 */
[----:B------:R-:W-:-:S07]  /*0b30*/  IADD3 R13, PT, PT, R3, UR4, RZ ;  /* 0x00000004030d7c10 */ /* 0x000fce000fffe0ff */
[----:B------:R-:W1:Y:S01]  /*0b40*/  LDC.64 R6, c[0x0][0x390] ;  /* 0x0000e400ff067b82 */ /* 0x000e620000000a00 */
[----:B0-----:R-:W-:-:S07]  /*0b50*/  IMAD.WIDE R8, R13, 0x4, R4 ;  /* 0x000000040d087825 */ /* 0x001fce00078e0204 */
[----:B------:R-:W0:Y:S01]  /*0b60*/  LDC.64 R4, c[0x0][0x398] ;  /* 0x0000e600ff047b82 */ /* 0x000e220000000a00 */
[----:B------:R-:W0:Y:S04]  /*0b70*/  LDG.E R11, desc[UR16][R8.64] ;  /* 0x00000010080b7981 */ /* 0x000e28000c1e1900 */
[----:B------:R-:W2:Y:S04]  /*0b80*/  LDG.E R15, desc[UR16][R8.64+0x4] ;  /* 0x00000410080f7981 */ /* 0x000ea8000c1e1900 */
[----:B------:R-:W3:Y:S04]  /*0b90*/  LDG.E R17, desc[UR16][R8.64+0x8] ;  /* 0x0000081008117981 */ /* 0x000ee8000c1e1900 */
[----:B------:R-:W4:Y:S01]  /*0ba0*/  LDG.E R19, desc[UR16][R8.64+0xc] ;  /* 0x00000c1008137981 */ /* 0x000f22000c1e1900 */
[----:B-1----:R-:W-:-:S05]  /*0bb0*/  IMAD.WIDE R6, R13, 0x4, R6 ;  /* 0x000000040d067825 */ /* 0x002fca00078e0206 */
[----:B------:R-:W5:Y:S04]  /*0bc0*/  LDG.E R2, desc[UR16][R6.64] ;  /* 0x0000001006027981 */ /* 0x000f68000c1e1900 */
[----:B------:R-:W5:Y:S01]  /*0bd0*/  LDG.E R9, desc[UR16][R6.64+0x8] ;  /* 0x0000081006097981 */ /* 0x000f62000c1e1900 */
[----:B0-----:R-:W-:-:S04]  /*0be0*/  IMAD.WIDE R10, R11, 0x4, R4 ;  /* 0x000000040b0a7825 */ /* 0x001fc800078e0204 */
[--C-:B--2---:R-:W-:Y:S02]  /*0bf0*/  IMAD.WIDE R12, R15, 0x4, R4.reuse ;  /* 0x000000040f0c7825 */ /* 0x104fe400078e0204 */
[----:B------:R-:W5:Y:S02]  /*0c00*/  LDG.E R10, desc[UR16][R10.64] ;  /* 0x000000100a0a7981 */ /* 0x000f64000c1e1900 */
[--C-:B---3--:R-:W-:Y:S02]  /*0c10*/  IMAD.WIDE R14, R17, 0x4, R4.reuse ;  /* 0x00000004110e7825 */ /* 0x108fe400078e0204 */
[----:B------:R-:W2:Y:S02]  /*0c20*/  LDG.E R12, desc[UR16][R12.64] ;  /* 0x000000100c0c7981 */ /* 0x000ea4000c1e1900 */
[----:B----4-:R-:W-:Y:S02]  /*0c30*/  IMAD.WIDE R4, R19, 0x4, R4 ;  /* 0x0000000413047825 */ /* 0x010fe400078e0204 */
[----:B------:R-:W2:Y:S04]  /*0c40*/  LDG.E R17, desc[UR16][R6.64+0x4] ;  /* 0x0000041006117981 */ /* 0x000ea8000c1e1900 */
[----:B------:R-:W3:Y:S04]  /*0c50*/  LDG.E R14, desc[UR16][R14.64] ;  /* 0x000000100e0e7981 */ /* 0x000ee8000c1e1900 */
[----:B------:R-:W4:Y:S04]  /*0c60*/  LDG.E R19, desc[UR16][R6.64+0xc] ;  /* 0x00000c1006137981 */ /* 0x000f28000c1e1900 */
[----:B------:R-:W4:Y:S01]  /*0c70*/  LDG.E R4, desc[UR16][R4.64] ;  /* 0x0000001004047981 */ /* 0x000f22000c1e1900 */
[----:B------:R-:W-:Y:S01]  /*0c80*/  UIADD3 UR4, UPT, UPT, UR4, 0x4, URZ ;  /* 0x0000000404047890 */ /* 0x000fe2000fffe0ff */
[----:B-----5:R-:W-:-:S04]  /*0c90*/  FFMA R2, R2, R10, R21 ;  /* 0x0000000a02027223 */ /* 0x020fc80000000015 */
[----:B--2---:R-:W-:-:S04]  /*0ca0*/  FFMA R2, R17, R12, R2 ;  /* 0x0000000c11027223 */ /* 0x004fc80000000002 */
[----:B---3--:R-:W-:-:S04]  /*0cb0*/  FFMA R2, R9, R14, R2 ;  /* 0x0000000e09027223 */ /* 0x008fc80000000002 */
[----:B----4-:R-:W-:-:S07]  /*0cc0*/  FFMA R21, R19, R4, R2 ;  /* 0x0000000413157223 */ /* 0x010fce0000000002 */
.L_x_10:
[----:B------:R-:W-:Y:S05]  /*0cd0*/  BRA.U !UP1, `(.L_x_6) ;  /* 0x0000000109407547 */ /* 0x000fea000b800000 */
[----:B------:R-:W0:Y:S01]  /*0ce0*/  LDC.64 R8, c[0x0][0x388] ;  /* 0x0000e200ff087b82 */ /* 0x000e220000000a00 */
[----:B------:R-:W-:Y:S01]  /*0cf0*/  IADD3 R15, PT, PT, R3, UR4, RZ ;  /* 0x00000004030f7c10 */ /* 0x000fe2000fffe0ff */
[----:B------:R-:W-:-:S06]  /*0d00*/  UIADD3 UR5, UPT, UPT, -UR5, URZ, URZ ;  /* 0x000000ff05057290 */ /* 0x000fcc000fffe1ff */
[----:B------:R-:W1:Y:S08]  /*0d10*/  LDC.64 R10, c[0x0][0x390] ;  /* 0x0000e400ff0a7b82 */ /* 0x000e700000000a00 */
[----:B------:R-:W2:Y:S02]  /*0d20*/  LDC.64 R12, c[0x0][0x398] ;  /* 0x0000e600ff0c7b82 */ /* 0x000ea40000000a00 */
.L_x_11:
[----:B0-----:R-:W-:-:S06]  /*0d30*/  IMAD.WIDE R2, R15, 0x4, R8 ;  /* 0x000000040f027825 */ /* 0x001fcc00078e0208 */
[----:B------:R-:W2:Y:S01]  /*0d40*/  LDG.E R3, desc[UR16][R2.64] ;  /* 0x0000001002037981 */ /* 0x000ea2000c1e1900 */
[----:B-1----:R-:W-:-:S06]  /*0d50*/  IMAD.WIDE R4, R15, 0x4, R10 ;  /* 0x000000040f047825 */ /* 0x002fcc00078e020a */
[----:B------:R-:W3:Y:S01]  /*0d60*/  LDG.E R4, desc[UR16][R4.64] ;  /* 0x0000001004047981 */ /* 0x000ee2000c1e1900 */
[----:B------:R-:W-:Y:S01]  /*0d70*/  UIADD3 UR5, UPT, UPT, UR5, 0x1, URZ ;  /* 0x0000000105057890 */ /* 0x000fe2000fffe0ff */
[----:B--2---:R-:W-:-:S06]  /*0d80*/  IMAD.WIDE R6, R3, 0x4, R12 ;  /* 0x0000000403067825 */ /* 0x004fcc00078e020c */
[----:B------:R-:W3:Y:S01]  /*0d90*/  LDG.E R6, desc[UR16][R6.64] ;  /* 0x0000001006067981 */ /* 0x000ee2000c1e1900 */
[----:B------:R-:W-:Y:S01]  /*0da0*/  UISETP.NE.AND UP0, UPT, UR5, URZ, UPT ;  /* 0x000000ff0500728c */ /* 0x000fe2000bf05270 */
[----:B------:R-:W-:Y:S01]  /*0db0*/  IADD3 R15, PT, PT, R15, 0x1, RZ ;  /* 0x000000010f0f7810 */ /* 0x000fe20007ffe0ff */
[----:B---3--:R-:W-:-:S07]  /*0dc0*/  FFMA R21, R4, R6, R21 ;  /* 0x0000000604157223 */ /* 0x008fce0000000015 */
[----:B------:R-:W-:Y:S05]  /*0dd0*/  BRA.U UP0, `(.L_x_11) ;  /* 0xfffffffd00d47547 */ /* 0x000fea000b83ffff */
.L_x_6:
[----:B------:R-:W0:Y:S02]  /*0de0*/  LDC.64 R2, c[0x0][0x3a0] ;  /* 0x0000e800ff027b82 */ /* 0x000e240000000a00 */
[----:B0-----:R-:W-:-:S05]  /*0df0*/  IMAD.WIDE R2, R0, 0x4, R2 ;  /* 0x0000000400027825 */ /* 0x001fca00078e0202 */
[----:B------:R-:W-:Y:S01]  /*0e00*/  STG.E desc[UR16][R2.64], R21 ;  /* 0x0000001502007986 */ /* 0x000fe2000c101910 */
[----:B------:R-:W-:Y:S05]  /*0e10*/  EXIT ;  /* 0x000000000000794d */ /* 0x000fea0003800000 */
.L_x_12:
        /* <DEDUP_REMOVED lines=14> */
.L_x_14:


//--------------------- .nv.shared.reserved.0     --------------------------
	.section	.nv.shared.reserved.0,"aw",@nobits
	.weak		__nv_reservedSMEM_offset_0_alias
	.size		__nv_reservedSMEM_offset_0_alias, 0, 64
	.other		__nv_reservedSMEM_offset_0_alias,@"STO_CUDA_RESERVED_SHARED STV_DEFAULT"
__nv_reservedSMEM_offset_0_alias:
	.zero		0
	.zero		64


//--------------------- .nv.constant0._Z15spmv_jds_kerneliiPKiS0_S0_PKfS0_S2_Pf --------------------------
	.section	.nv.constant0._Z15spmv_jds_kerneliiPKiS0_S0_PKfS0_S2_Pf,"a",@progbits
	.sectionflags	@""
	.align	4
.nv.constant0._Z15spmv_jds_kerneliiPKiS0_S0_PKfS0_S2_Pf:
	.zero		960


//--------------------- .nv.constant0._Z15spmv_ell_kerneliiPKiPKfS2_Pf --------------------------
	.section	.nv.constant0._Z15spmv_ell_kerneliiPKiPKfS2_Pf,"a",@progbits
	.sectionflags	@""
	.align	4
.nv.constant0._Z15spmv_ell_kerneliiPKiPKfS2_Pf:
	.zero		936


//--------------------- SYMBOLS --------------------------

	.type		.nv.reservedSmem.offset0,@object
	.size		.nv.reservedSmem.offset0,0x4
